//
// Generated by NVIDIA NVVM Compiler
//
// Compiler Build ID: CL-36424714
// Cuda compilation tools, release 13.0, V13.0.88
// Based on NVVM 20.0.0
//

.version 9.0
.target sm_100
.address_size 64

	// .globl	_Z12FindLocalMiniPiS_S_S_
// _ZZ12FindLocalMiniPiS_S_S_E16thread_local_min has been demoted
// _ZZ12FindLocalMiniPiS_S_S_E22thread_local_min_index has been demoted

.visible .entry _Z12FindLocalMiniPiS_S_S_(
	.param .u32 _Z12FindLocalMiniPiS_S_S__param_0,
	.param .u64 .ptr .align 1 _Z12FindLocalMiniPiS_S_S__param_1,
	.param .u64 .ptr .align 1 _Z12FindLocalMiniPiS_S_S__param_2,
	.param .u64 .ptr .align 1 _Z12FindLocalMiniPiS_S_S__param_3,
	.param .u64 .ptr .align 1 _Z12FindLocalMiniPiS_S_S__param_4
)
{
	.reg .pred 	%p<54>;
	.reg .b32 	%r<379>;
	.reg .b64 	%rd<18>;
	.reg .b64 	%fd<5>;
	// demoted variable
	.shared .align 4 .b8 _ZZ12FindLocalMiniPiS_S_S_E16thread_local_min[4096];
	// demoted variable
	.shared .align 4 .b8 _ZZ12FindLocalMiniPiS_S_S_E22thread_local_min_index[4096];
	ld.param.u32 	%r222, [_Z12FindLocalMiniPiS_S_S__param_0];
	ld.param.u64 	%rd8, [_Z12FindLocalMiniPiS_S_S__param_1];
	ld.param.u64 	%rd9, [_Z12FindLocalMiniPiS_S_S__param_2];
	ld.param.u64 	%rd6, [_Z12FindLocalMiniPiS_S_S__param_3];
	ld.param.u64 	%rd7, [_Z12FindLocalMiniPiS_S_S__param_4];
	cvta.to.global.u64 	%rd1, %rd8;
	cvta.to.global.u64 	%rd2, %rd9;
	cvt.rn.f64.s32 	%fd1, %r222;
	mov.u32 	%r1, %ntid.x;
	mov.u32 	%r223, %nctaid.x;
	mul.lo.s32 	%r224, %r1, %r223;
	cvt.rn.f64.u32 	%fd2, %r224;
	div.rn.f64 	%fd3, %fd1, %fd2;
	cvt.rpi.f64.f64 	%fd4, %fd3;
	cvt.rzi.s32.f64 	%r225, %fd4;
	mov.u32 	%r2, %ctaid.x;
	mov.u32 	%r3, %tid.x;
	mad.lo.s32 	%r226, %r2, %r1, %r3;
	mul.lo.s32 	%r287, %r225, %r226;
	add.s32 	%r227, %r287, %r225;
	min.s32 	%r5, %r227, %r222;
	setp.ge.s32 	%p1, %r287, %r5;
	mov.b32 	%r274, -1;
	mov.b32 	%r273, 1000001;
	@%p1 bra 	$L__BB0_18;
	sub.s32 	%r6, %r5, %r287;
	and.b32  	%r7, %r6, 3;
	sub.s32 	%r231, %r287, %r5;
	setp.gt.u32 	%p2, %r231, -4;
	mov.b32 	%r273, 1000001;
	mov.b32 	%r274, -1;
	@%p2 bra 	$L__BB0_13;
	add.s32 	%r270, %r287, 1;
	and.b32  	%r234, %r6, -4;
	neg.s32 	%r269, %r234;
	mov.b32 	%r273, 1000001;
	mov.b32 	%r274, -1;
$L__BB0_3:
	add.s32 	%r14, %r270, -1;
	mul.wide.s32 	%rd10, %r14, 4;
	add.s64 	%rd3, %rd2, %rd10;
	ld.global.u32 	%r15, [%rd3];
	setp.ge.s32 	%p3, %r15, %r273;
	add.s64 	%rd4, %rd1, %rd10;
	@%p3 bra 	$L__BB0_5;
	ld.global.u32 	%r235, [%rd4];
	setp.eq.s32 	%p4, %r235, 0;
	selp.b32 	%r273, %r15, %r273, %p4;
	selp.b32 	%r274, %r14, %r274, %p4;
$L__BB0_5:
	ld.global.u32 	%r20, [%rd3+4];
	setp.ge.s32 	%p5, %r20, %r273;
	@%p5 bra 	$L__BB0_7;
	ld.global.u32 	%r236, [%rd4+4];
	setp.eq.s32 	%p6, %r236, 0;
	selp.b32 	%r273, %r20, %r273, %p6;
	selp.b32 	%r274, %r270, %r274, %p6;
$L__BB0_7:
	ld.global.u32 	%r25, [%rd3+8];
	setp.ge.s32 	%p7, %r25, %r273;
	@%p7 bra 	$L__BB0_9;
	add.s32 	%r237, %r270, 1;
	ld.global.u32 	%r238, [%rd4+8];
	setp.eq.s32 	%p8, %r238, 0;
	selp.b32 	%r273, %r25, %r273, %p8;
	selp.b32 	%r274, %r237, %r274, %p8;
$L__BB0_9:
	ld.global.u32 	%r30, [%rd3+12];
	setp.ge.s32 	%p9, %r30, %r273;
	@%p9 bra 	$L__BB0_11;
	add.s32 	%r239, %r270, 2;
	ld.global.u32 	%r240, [%rd4+12];
	setp.eq.s32 	%p10, %r240, 0;
	selp.b32 	%r273, %r30, %r273, %p10;
	selp.b32 	%r274, %r239, %r274, %p10;
$L__BB0_11:
	add.s32 	%r270, %r270, 4;
	add.s32 	%r269, %r269, 4;
	setp.ne.s32 	%p11, %r269, 0;
	@%p11 bra 	$L__BB0_3;
	add.s32 	%r287, %r270, -1;
$L__BB0_13:
	setp.eq.s32 	%p12, %r7, 0;
	@%p12 bra 	$L__BB0_18;
	neg.s32 	%r286, %r7;
$L__BB0_15:
	.pragma "nounroll";
	mul.wide.s32 	%rd5, %r287, 4;
	add.s64 	%rd11, %rd2, %rd5;
	ld.global.u32 	%r48, [%rd11];
	setp.ge.s32 	%p13, %r48, %r273;
	@%p13 bra 	$L__BB0_17;
	add.s64 	%rd12, %rd1, %rd5;
	ld.global.u32 	%r241, [%rd12];
	setp.eq.s32 	%p14, %r241, 0;
	selp.b32 	%r273, %r48, %r273, %p14;
	selp.b32 	%r274, %r287, %r274, %p14;
$L__BB0_17:
	add.s32 	%r287, %r287, 1;
	add.s32 	%r286, %r286, 1;
	setp.ne.s32 	%p15, %r286, 0;
	@%p15 bra 	$L__BB0_15;
$L__BB0_18:
	shl.b32 	%r242, %r3, 2;
	mov.u32 	%r243, _ZZ12FindLocalMiniPiS_S_S_E16thread_local_min;
	add.s32 	%r244, %r243, %r242;
	st.shared.u32 	[%r244], %r273;
	mov.u32 	%r245, _ZZ12FindLocalMiniPiS_S_S_E22thread_local_min_index;
	add.s32 	%r246, %r245, %r242;
	st.shared.u32 	[%r246], %r274;
	bar.sync 	0;
	setp.ne.s32 	%p16, %r3, 0;
	@%p16 bra 	$L__BB0_90;
	and.b32  	%r57, %r1, 15;
	setp.lt.u32 	%p17, %r1, 16;
	mov.b32 	%r299, 1000001;
	mov.b32 	%r300, -1;
	mov.b32 	%r354, 0;
	@%p17 bra 	$L__BB0_54;
	and.b32  	%r354, %r1, 2032;
	add.s32 	%r295, %r243, 32;
	add.s32 	%r294, %r245, 32;
	and.b32  	%r257, %r1, -16;
	neg.s32 	%r296, %r257;
	mov.b32 	%r299, 1000001;
	mov.b32 	%r300, -1;
$L__BB0_21:
	.pragma "nounroll";
	ld.shared.u32 	%r65, [%r295+-32];
	setp.ge.s32 	%p18, %r65, %r299;
	@%p18 bra 	$L__BB0_23;
	ld.shared.u32 	%r300, [%r294+-32];
	mov.u32 	%r299, %r65;
$L__BB0_23:
	ld.shared.u32 	%r69, [%r295+-28];
	setp.ge.s32 	%p19, %r69, %r299;
	@%p19 bra 	$L__BB0_25;
	ld.shared.u32 	%r300, [%r294+-28];
	mov.u32 	%r299, %r69;
$L__BB0_25:
	ld.shared.u32 	%r73, [%r295+-24];
	setp.ge.s32 	%p20, %r73, %r299;
	@%p20 bra 	$L__BB0_27;
	ld.shared.u32 	%r300, [%r294+-24];
	mov.u32 	%r299, %r73;
$L__BB0_27:
	ld.shared.u32 	%r77, [%r295+-20];
	setp.ge.s32 	%p21, %r77, %r299;
	@%p21 bra 	$L__BB0_29;
	ld.shared.u32 	%r300, [%r294+-20];
	mov.u32 	%r299, %r77;
$L__BB0_29:
	ld.shared.u32 	%r81, [%r295+-16];
	setp.ge.s32 	%p22, %r81, %r299;
	@%p22 bra 	$L__BB0_31;
	ld.shared.u32 	%r300, [%r294+-16];
	mov.u32 	%r299, %r81;
$L__BB0_31:
	ld.shared.u32 	%r85, [%r295+-12];
	setp.ge.s32 	%p23, %r85, %r299;
	@%p23 bra 	$L__BB0_33;
	ld.shared.u32 	%r300, [%r294+-12];
	mov.u32 	%r299, %r85;
$L__BB0_33:
	ld.shared.u32 	%r89, [%r295+-8];
	setp.ge.s32 	%p24, %r89, %r299;
	@%p24 bra 	$L__BB0_35;
	ld.shared.u32 	%r300, [%r294+-8];
	mov.u32 	%r299, %r89;
$L__BB0_35:
	ld.shared.u32 	%r93, [%r295+-4];
	setp.ge.s32 	%p25, %r93, %r299;
	@%p25 bra 	$L__BB0_37;
	ld.shared.u32 	%r300, [%r294+-4];
	mov.u32 	%r299, %r93;
$L__BB0_37:
	ld.shared.u32 	%r97, [%r295];
	setp.ge.s32 	%p26, %r97, %r299;
	@%p26 bra 	$L__BB0_39;
	ld.shared.u32 	%r300, [%r294];
	mov.u32 	%r299, %r97;
$L__BB0_39:
	ld.shared.u32 	%r101, [%r295+4];
	setp.ge.s32 	%p27, %r101, %r299;
	@%p27 bra 	$L__BB0_41;
	ld.shared.u32 	%r300, [%r294+4];
	mov.u32 	%r299, %r101;
$L__BB0_41:
	ld.shared.u32 	%r105, [%r295+8];
	setp.ge.s32 	%p28, %r105, %r299;
	@%p28 bra 	$L__BB0_43;
	ld.shared.u32 	%r300, [%r294+8];
	mov.u32 	%r299, %r105;
$L__BB0_43:
	ld.shared.u32 	%r109, [%r295+12];
	setp.ge.s32 	%p29, %r109, %r299;
	@%p29 bra 	$L__BB0_45;
	ld.shared.u32 	%r300, [%r294+12];
	mov.u32 	%r299, %r109;
$L__BB0_45:
	ld.shared.u32 	%r113, [%r295+16];
	setp.ge.s32 	%p30, %r113, %r299;
	@%p30 bra 	$L__BB0_47;
	ld.shared.u32 	%r300, [%r294+16];
	mov.u32 	%r299, %r113;
$L__BB0_47:
	ld.shared.u32 	%r117, [%r295+20];
	setp.ge.s32 	%p31, %r117, %r299;
	@%p31 bra 	$L__BB0_49;
	ld.shared.u32 	%r300, [%r294+20];
	mov.u32 	%r299, %r117;
$L__BB0_49:
	ld.shared.u32 	%r121, [%r295+24];
	setp.ge.s32 	%p32, %r121, %r299;
	@%p32 bra 	$L__BB0_51;
	ld.shared.u32 	%r300, [%r294+24];
	mov.u32 	%r299, %r121;
$L__BB0_51:
	ld.shared.u32 	%r125, [%r295+28];
	setp.ge.s32 	%p33, %r125, %r299;
	@%p33 bra 	$L__BB0_53;
	ld.shared.u32 	%r300, [%r294+28];
	mov.u32 	%r299, %r125;
$L__BB0_53:
	add.s32 	%r296, %r296, 16;
	add.s32 	%r295, %r295, 64;
	add.s32 	%r294, %r294, 64;
	setp.ne.s32 	%p34, %r296, 0;
	@%p34 bra 	$L__BB0_21;
$L__BB0_54:
	setp.eq.s32 	%p35, %r57, 0;
	@%p35 bra 	$L__BB0_89;
	and.b32  	%r137, %r1, 7;
	setp.lt.u32 	%p36, %r57, 8;
	@%p36 bra 	$L__BB0_73;
	shl.b32 	%r259, %r354, 2;
	add.s32 	%r138, %r243, %r259;
	ld.shared.u32 	%r139, [%r138];
	setp.ge.s32 	%p37, %r139, %r299;
	add.s32 	%r140, %r245, %r259;
	@%p37 bra 	$L__BB0_58;
	ld.shared.u32 	%r300, [%r140];
	mov.u32 	%r299, %r139;
$L__BB0_58:
	ld.shared.u32 	%r144, [%r138+4];
	setp.ge.s32 	%p38, %r144, %r299;
	@%p38 bra 	$L__BB0_60;
	ld.shared.u32 	%r300, [%r140+4];
	mov.u32 	%r299, %r144;
$L__BB0_60:
	ld.shared.u32 	%r148, [%r138+8];
	setp.ge.s32 	%p39, %r148, %r299;
	@%p39 bra 	$L__BB0_62;
	ld.shared.u32 	%r300, [%r140+8];
	mov.u32 	%r299, %r148;
$L__BB0_62:
	ld.shared.u32 	%r152, [%r138+12];
	setp.ge.s32 	%p40, %r152, %r299;
	@%p40 bra 	$L__BB0_64;
	ld.shared.u32 	%r300, [%r140+12];
	mov.u32 	%r299, %r152;
$L__BB0_64:
	ld.shared.u32 	%r156, [%r138+16];
	setp.ge.s32 	%p41, %r156, %r299;
	@%p41 bra 	$L__BB0_66;
	ld.shared.u32 	%r300, [%r140+16];
	mov.u32 	%r299, %r156;
$L__BB0_66:
	ld.shared.u32 	%r160, [%r138+20];
	setp.ge.s32 	%p42, %r160, %r299;
	@%p42 bra 	$L__BB0_68;
	ld.shared.u32 	%r300, [%r140+20];
	mov.u32 	%r299, %r160;
$L__BB0_68:
	ld.shared.u32 	%r164, [%r138+24];
	setp.ge.s32 	%p43, %r164, %r299;
	@%p43 bra 	$L__BB0_70;
	ld.shared.u32 	%r300, [%r140+24];
	mov.u32 	%r299, %r164;
$L__BB0_70:
	ld.shared.u32 	%r168, [%r138+28];
	setp.ge.s32 	%p44, %r168, %r299;
	@%p44 bra 	$L__BB0_72;
	ld.shared.u32 	%r300, [%r140+28];
	mov.u32 	%r299, %r168;
$L__BB0_72:
	add.s32 	%r354, %r354, 8;
$L__BB0_73:
	setp.eq.s32 	%p45, %r137, 0;
	@%p45 bra 	$L__BB0_89;
	and.b32  	%r178, %r1, 3;
	setp.lt.u32 	%p46, %r137, 4;
	@%p46 bra 	$L__BB0_84;
	shl.b32 	%r263, %r354, 2;
	add.s32 	%r179, %r243, %r263;
	ld.shared.u32 	%r180, [%r179];
	setp.ge.s32 	%p47, %r180, %r299;
	add.s32 	%r181, %r245, %r263;
	@%p47 bra 	$L__BB0_77;
	ld.shared.u32 	%r300, [%r181];
	mov.u32 	%r299, %r180;
$L__BB0_77:
	ld.shared.u32 	%r185, [%r179+4];
	setp.ge.s32 	%p48, %r185, %r299;
	@%p48 bra 	$L__BB0_79;
	ld.shared.u32 	%r300, [%r181+4];
	mov.u32 	%r299, %r185;
$L__BB0_79:
	ld.shared.u32 	%r189, [%r179+8];
	setp.ge.s32 	%p49, %r189, %r299;
	@%p49 bra 	$L__BB0_81;
	ld.shared.u32 	%r300, [%r181+8];
	mov.u32 	%r299, %r189;
$L__BB0_81:
	ld.shared.u32 	%r193, [%r179+12];
	setp.ge.s32 	%p50, %r193, %r299;
	@%p50 bra 	$L__BB0_83;
	ld.shared.u32 	%r300, [%r181+12];
	mov.u32 	%r299, %r193;
$L__BB0_83:
	add.s32 	%r354, %r354, 4;
$L__BB0_84:
	setp.eq.s32 	%p51, %r178, 0;
	@%p51 bra 	$L__BB0_89;
	shl.b32 	%r266, %r354, 2;
	add.s32 	%r372, %r245, %r266;
	add.s32 	%r371, %r243, %r266;
	neg.s32 	%r370, %r178;
$L__BB0_86:
	.pragma "nounroll";
	ld.shared.u32 	%r211, [%r371];
	setp.ge.s32 	%p52, %r211, %r299;
	@%p52 bra 	$L__BB0_88;
	ld.shared.u32 	%r300, [%r372];
	mov.u32 	%r299, %r211;
$L__BB0_88:
	add.s32 	%r372, %r372, 4;
	add.s32 	%r371, %r371, 4;
	add.s32 	%r370, %r370, 1;
	setp.ne.s32 	%p53, %r370, 0;
	@%p53 bra 	$L__BB0_86;
$L__BB0_89:
	cvta.to.global.u64 	%rd13, %rd6;
	mul.wide.u32 	%rd14, %r2, 4;
	add.s64 	%rd15, %rd13, %rd14;
	st.global.u32 	[%rd15], %r299;
	cvta.to.global.u64 	%rd16, %rd7;
	add.s64 	%rd17, %rd16, %rd14;
	st.global.u32 	[%rd17], %r300;
$L__BB0_90:
	ret;

}
	// .globl	_Z15UpdateGlobalMinPiS_S_S_S_
.visible .entry _Z15UpdateGlobalMinPiS_S_S_S_(
	.param .u64 .ptr .align 1 _Z15UpdateGlobalMinPiS_S_S_S__param_0,
	.param .u64 .ptr .align 1 _Z15UpdateGlobalMinPiS_S_S_S__param_1,
	.param .u64 .ptr .align 1 _Z15UpdateGlobalMinPiS_S_S_S__param_2,
	.param .u64 .ptr .align 1 _Z15UpdateGlobalMinPiS_S_S_S__param_3,
	.param .u64 .ptr .align 1 _Z15UpdateGlobalMinPiS_S_S_S__param_4
)
{
	.reg .pred 	%p<39>;
	.reg .b32 	%r<245>;
	.reg .b64 	%rd<36>;

	ld.param.u64 	%rd19, [_Z15UpdateGlobalMinPiS_S_S_S__param_0];
	ld.param.u64 	%rd20, [_Z15UpdateGlobalMinPiS_S_S_S__param_1];
	ld.param.u64 	%rd22, [_Z15UpdateGlobalMinPiS_S_S_S__param_2];
	ld.param.u64 	%rd23, [_Z15UpdateGlobalMinPiS_S_S_S__param_3];
	ld.param.u64 	%rd21, [_Z15UpdateGlobalMinPiS_S_S_S__param_4];
	cvta.to.global.u64 	%rd1, %rd23;
	cvta.to.global.u64 	%rd2, %rd22;
	mov.u32 	%r151, %ctaid.x;
	mov.u32 	%r152, %tid.x;
	or.b32  	%r153, %r151, %r152;
	setp.ne.s32 	%p1, %r153, 0;
	@%p1 bra 	$L__BB1_72;
	mov.u32 	%r1, %nctaid.x;
	and.b32  	%r2, %r1, 15;
	setp.lt.u32 	%p2, %r1, 16;
	mov.b32 	%r167, 1000001;
	mov.b32 	%r168, -1;
	mov.b32 	%r222, 0;
	@%p2 bra 	$L__BB1_36;
	and.b32  	%r222, %r1, 2147483632;
	and.b32  	%r160, %r1, -16;
	neg.s32 	%r164, %r160;
	add.s64 	%rd33, %rd2, 32;
	add.s64 	%rd32, %rd1, 32;
	mov.b32 	%r167, 1000001;
	mov.b32 	%r168, -1;
$L__BB1_3:
	.pragma "nounroll";
	ld.global.u32 	%r8, [%rd33+-32];
	setp.le.s32 	%p3, %r167, %r8;
	@%p3 bra 	$L__BB1_5;
	ld.global.u32 	%r168, [%rd32+-32];
	mov.u32 	%r167, %r8;
$L__BB1_5:
	ld.global.u32 	%r12, [%rd33+-28];
	setp.le.s32 	%p4, %r167, %r12;
	@%p4 bra 	$L__BB1_7;
	ld.global.u32 	%r168, [%rd32+-28];
	mov.u32 	%r167, %r12;
$L__BB1_7:
	ld.global.u32 	%r16, [%rd33+-24];
	setp.le.s32 	%p5, %r167, %r16;
	@%p5 bra 	$L__BB1_9;
	ld.global.u32 	%r168, [%rd32+-24];
	mov.u32 	%r167, %r16;
$L__BB1_9:
	ld.global.u32 	%r20, [%rd33+-20];
	setp.le.s32 	%p6, %r167, %r20;
	@%p6 bra 	$L__BB1_11;
	ld.global.u32 	%r168, [%rd32+-20];
	mov.u32 	%r167, %r20;
$L__BB1_11:
	ld.global.u32 	%r24, [%rd33+-16];
	setp.le.s32 	%p7, %r167, %r24;
	@%p7 bra 	$L__BB1_13;
	ld.global.u32 	%r168, [%rd32+-16];
	mov.u32 	%r167, %r24;
$L__BB1_13:
	ld.global.u32 	%r28, [%rd33+-12];
	setp.le.s32 	%p8, %r167, %r28;
	@%p8 bra 	$L__BB1_15;
	ld.global.u32 	%r168, [%rd32+-12];
	mov.u32 	%r167, %r28;
$L__BB1_15:
	ld.global.u32 	%r32, [%rd33+-8];
	setp.le.s32 	%p9, %r167, %r32;
	@%p9 bra 	$L__BB1_17;
	ld.global.u32 	%r168, [%rd32+-8];
	mov.u32 	%r167, %r32;
$L__BB1_17:
	ld.global.u32 	%r36, [%rd33+-4];
	setp.le.s32 	%p10, %r167, %r36;
	@%p10 bra 	$L__BB1_19;
	ld.global.u32 	%r168, [%rd32+-4];
	mov.u32 	%r167, %r36;
$L__BB1_19:
	ld.global.u32 	%r40, [%rd33];
	setp.le.s32 	%p11, %r167, %r40;
	@%p11 bra 	$L__BB1_21;
	ld.global.u32 	%r168, [%rd32];
	mov.u32 	%r167, %r40;
$L__BB1_21:
	ld.global.u32 	%r44, [%rd33+4];
	setp.le.s32 	%p12, %r167, %r44;
	@%p12 bra 	$L__BB1_23;
	ld.global.u32 	%r168, [%rd32+4];
	mov.u32 	%r167, %r44;
$L__BB1_23:
	ld.global.u32 	%r48, [%rd33+8];
	setp.le.s32 	%p13, %r167, %r48;
	@%p13 bra 	$L__BB1_25;
	ld.global.u32 	%r168, [%rd32+8];
	mov.u32 	%r167, %r48;
$L__BB1_25:
	ld.global.u32 	%r52, [%rd33+12];
	setp.le.s32 	%p14, %r167, %r52;
	@%p14 bra 	$L__BB1_27;
	ld.global.u32 	%r168, [%rd32+12];
	mov.u32 	%r167, %r52;
$L__BB1_27:
	ld.global.u32 	%r56, [%rd33+16];
	setp.le.s32 	%p15, %r167, %r56;
	@%p15 bra 	$L__BB1_29;
	ld.global.u32 	%r168, [%rd32+16];
	mov.u32 	%r167, %r56;
$L__BB1_29:
	ld.global.u32 	%r60, [%rd33+20];
	setp.le.s32 	%p16, %r167, %r60;
	@%p16 bra 	$L__BB1_31;
	ld.global.u32 	%r168, [%rd32+20];
	mov.u32 	%r167, %r60;
$L__BB1_31:
	ld.global.u32 	%r64, [%rd33+24];
	setp.le.s32 	%p17, %r167, %r64;
	@%p17 bra 	$L__BB1_33;
	ld.global.u32 	%r168, [%rd32+24];
	mov.u32 	%r167, %r64;
$L__BB1_33:
	ld.global.u32 	%r68, [%rd33+28];
	setp.le.s32 	%p18, %r167, %r68;
	@%p18 bra 	$L__BB1_35;
	ld.global.u32 	%r168, [%rd32+28];
	mov.u32 	%r167, %r68;
$L__BB1_35:
	add.s32 	%r164, %r164, 16;
	add.s64 	%rd33, %rd33, 64;
	add.s64 	%rd32, %rd32, 64;
	setp.ne.s32 	%p19, %r164, 0;
	@%p19 bra 	$L__BB1_3;
$L__BB1_36:
	setp.eq.s32 	%p20, %r2, 0;
	@%p20 bra 	$L__BB1_71;
	and.b32  	%r78, %r1, 7;
	setp.lt.u32 	%p21, %r2, 8;
	@%p21 bra 	$L__BB1_55;
	mul.wide.u32 	%rd24, %r222, 4;
	add.s64 	%rd9, %rd2, %rd24;
	ld.global.u32 	%r79, [%rd9];
	setp.le.s32 	%p22, %r167, %r79;
	add.s64 	%rd10, %rd1, %rd24;
	@%p22 bra 	$L__BB1_40;
	ld.global.u32 	%r168, [%rd10];
	mov.u32 	%r167, %r79;
$L__BB1_40:
	ld.global.u32 	%r83, [%rd9+4];
	setp.le.s32 	%p23, %r167, %r83;
	@%p23 bra 	$L__BB1_42;
	ld.global.u32 	%r168, [%rd10+4];
	mov.u32 	%r167, %r83;
$L__BB1_42:
	ld.global.u32 	%r87, [%rd9+8];
	setp.le.s32 	%p24, %r167, %r87;
	@%p24 bra 	$L__BB1_44;
	ld.global.u32 	%r168, [%rd10+8];
	mov.u32 	%r167, %r87;
$L__BB1_44:
	ld.global.u32 	%r91, [%rd9+12];
	setp.le.s32 	%p25, %r167, %r91;
	@%p25 bra 	$L__BB1_46;
	ld.global.u32 	%r168, [%rd10+12];
	mov.u32 	%r167, %r91;
$L__BB1_46:
	ld.global.u32 	%r95, [%rd9+16];
	setp.le.s32 	%p26, %r167, %r95;
	@%p26 bra 	$L__BB1_48;
	ld.global.u32 	%r168, [%rd10+16];
	mov.u32 	%r167, %r95;
$L__BB1_48:
	ld.global.u32 	%r99, [%rd9+20];
	setp.le.s32 	%p27, %r167, %r99;
	@%p27 bra 	$L__BB1_50;
	ld.global.u32 	%r168, [%rd10+20];
	mov.u32 	%r167, %r99;
$L__BB1_50:
	ld.global.u32 	%r103, [%rd9+24];
	setp.le.s32 	%p28, %r167, %r103;
	@%p28 bra 	$L__BB1_52;
	ld.global.u32 	%r168, [%rd10+24];
	mov.u32 	%r167, %r103;
$L__BB1_52:
	ld.global.u32 	%r107, [%rd9+28];
	setp.le.s32 	%p29, %r167, %r107;
	@%p29 bra 	$L__BB1_54;
	ld.global.u32 	%r168, [%rd10+28];
	mov.u32 	%r167, %r107;
$L__BB1_54:
	add.s32 	%r222, %r222, 8;
$L__BB1_55:
	setp.eq.s32 	%p30, %r78, 0;
	@%p30 bra 	$L__BB1_71;
	and.b32  	%r117, %r1, 3;
	setp.lt.u32 	%p31, %r78, 4;
	@%p31 bra 	$L__BB1_66;
	mul.wide.u32 	%rd25, %r222, 4;
	add.s64 	%rd11, %rd2, %rd25;
	ld.global.u32 	%r118, [%rd11];
	setp.le.s32 	%p32, %r167, %r118;
	add.s64 	%rd12, %rd1, %rd25;
	@%p32 bra 	$L__BB1_59;
	ld.global.u32 	%r168, [%rd12];
	mov.u32 	%r167, %r118;
$L__BB1_59:
	ld.global.u32 	%r122, [%rd11+4];
	setp.le.s32 	%p33, %r167, %r122;
	@%p33 bra 	$L__BB1_61;
	ld.global.u32 	%r168, [%rd12+4];
	mov.u32 	%r167, %r122;
$L__BB1_61:
	ld.global.u32 	%r126, [%rd11+8];
	setp.le.s32 	%p34, %r167, %r126;
	@%p34 bra 	$L__BB1_63;
	ld.global.u32 	%r168, [%rd12+8];
	mov.u32 	%r167, %r126;
$L__BB1_63:
	ld.global.u32 	%r130, [%rd11+12];
	setp.le.s32 	%p35, %r167, %r130;
	@%p35 bra 	$L__BB1_65;
	ld.global.u32 	%r168, [%rd12+12];
	mov.u32 	%r167, %r130;
$L__BB1_65:
	add.s32 	%r222, %r222, 4;
$L__BB1_66:
	setp.eq.s32 	%p36, %r117, 0;
	@%p36 bra 	$L__BB1_71;
	mul.wide.u32 	%rd26, %r222, 4;
	add.s64 	%rd35, %rd1, %rd26;
	add.s64 	%rd34, %rd2, %rd26;
	neg.s32 	%r238, %r117;
$L__BB1_68:
	.pragma "nounroll";
	ld.global.u32 	%r144, [%rd34];
	setp.le.s32 	%p37, %r167, %r144;
	@%p37 bra 	$L__BB1_70;
	ld.global.u32 	%r168, [%rd35];
	mov.u32 	%r167, %r144;
$L__BB1_70:
	add.s64 	%rd35, %rd35, 4;
	add.s64 	%rd34, %rd34, 4;
	add.s32 	%r238, %r238, 1;
	setp.ne.s32 	%p38, %r238, 0;
	@%p38 bra 	$L__BB1_68;
$L__BB1_71:
	cvta.to.global.u64 	%rd27, %rd19;
	st.global.u32 	[%rd27], %r167;
	cvta.to.global.u64 	%rd28, %rd20;
	st.global.u32 	[%rd28], %r168;
	cvta.to.global.u64 	%rd29, %rd21;
	mul.wide.s32 	%rd30, %r168, 4;
	add.s64 	%rd31, %rd29, %rd30;
	mov.b32 	%r163, 1;
	st.global.u32 	[%rd31], %r163;
$L__BB1_72:
	ret;

}
	// .globl	_Z10UpdatePathiPiS_S_S_S_S_
.visible .entry _Z10UpdatePathiPiS_S_S_S_S_(
	.param .u32 _Z10UpdatePathiPiS_S_S_S_S__param_0,
	.param .u64 .ptr .align 1 _Z10UpdatePathiPiS_S_S_S_S__param_1,
	.param .u64 .ptr .align 1 _Z10UpdatePathiPiS_S_S_S_S__param_2,
	.param .u64 .ptr .align 1 _Z10UpdatePathiPiS_S_S_S_S__param_3,
	.param .u64 .ptr .align 1 _Z10UpdatePathiPiS_S_S_S_S__param_4,
	.param .u64 .ptr .align 1 _Z10UpdatePathiPiS_S_S_S_S__param_5,
	.param .u64 .ptr .align 1 _Z10UpdatePathiPiS_S_S_S_S__param_6
)
{
	.reg .pred 	%p<11>;
	.reg .b32 	%r<84>;
	.reg .b64 	%rd<36>;
	.reg .b64 	%fd<5>;

	ld.param.u32 	%r41, [_Z10UpdatePathiPiS_S_S_S_S__param_0];
	ld.param.u64 	%rd13, [_Z10UpdatePathiPiS_S_S_S_S__param_1];
	ld.param.u64 	%rd14, [_Z10UpdatePathiPiS_S_S_S_S__param_3];
	ld.param.u64 	%rd15, [_Z10UpdatePathiPiS_S_S_S_S__param_4];
	ld.param.u64 	%rd16, [_Z10UpdatePathiPiS_S_S_S_S__param_5];
	ld.param.u64 	%rd17, [_Z10UpdatePathiPiS_S_S_S_S__param_6];
	cvta.to.global.u64 	%rd1, %rd15;
	cvta.to.global.u64 	%rd2, %rd14;
	cvta.to.global.u64 	%rd3, %rd13;
	cvta.to.global.u64 	%rd4, %rd17;
	cvta.to.global.u64 	%rd5, %rd16;
	cvt.rn.f64.s32 	%fd1, %r41;
	mov.u32 	%r42, %ntid.x;
	mov.u32 	%r43, %nctaid.x;
	mul.lo.s32 	%r44, %r42, %r43;
	cvt.rn.f64.u32 	%fd2, %r44;
	div.rn.f64 	%fd3, %fd1, %fd2;
	cvt.rpi.f64.f64 	%fd4, %fd3;
	cvt.rzi.s32.f64 	%r45, %fd4;
	mov.u32 	%r46, %ctaid.x;
	mov.u32 	%r47, %tid.x;
	mad.lo.s32 	%r48, %r46, %r42, %r47;
	mul.lo.s32 	%r1, %r45, %r48;
	add.s32 	%r49, %r1, %r45;
	min.s32 	%r2, %r49, %r41;
	setp.ge.s32 	%p1, %r1, %r2;
	@%p1 bra 	$L__BB2_17;
	sub.s32 	%r50, %r2, %r1;
	and.b32  	%r3, %r50, 3;
	setp.eq.s32 	%p2, %r3, 0;
	mov.u32 	%r73, %r1;
	@%p2 bra 	$L__BB2_6;
	ld.global.u32 	%r72, [%rd4];
	neg.s32 	%r69, %r3;
	mov.u32 	%r73, %r1;
$L__BB2_3:
	.pragma "nounroll";
	mul.wide.s32 	%rd18, %r73, 4;
	add.s64 	%rd6, %rd1, %rd18;
	add.s64 	%rd7, %rd2, %rd18;
	ld.global.u32 	%r51, [%rd5];
	mad.lo.s32 	%r52, %r72, %r41, %r73;
	mul.wide.s32 	%rd19, %r52, 4;
	add.s64 	%rd20, %rd3, %rd19;
	ld.global.u32 	%r53, [%rd20];
	add.s32 	%r9, %r53, %r51;
	ld.global.u32 	%r54, [%rd7];
	setp.ge.s32 	%p3, %r9, %r54;
	@%p3 bra 	$L__BB2_5;
	st.global.u32 	[%rd7], %r9;
	ld.global.u32 	%r72, [%rd4];
	st.global.u32 	[%rd6], %r72;
$L__BB2_5:
	add.s32 	%r73, %r73, 1;
	add.s32 	%r69, %r69, 1;
	setp.ne.s32 	%p4, %r69, 0;
	@%p4 bra 	$L__BB2_3;
$L__BB2_6:
	sub.s32 	%r55, %r1, %r2;
	setp.gt.u32 	%p5, %r55, -4;
	@%p5 bra 	$L__BB2_17;
	ld.global.u32 	%r77, [%rd4];
	sub.s32 	%r74, %r73, %r2;
	add.s64 	%rd8, %rd2, 8;
	add.s64 	%rd9, %rd1, 8;
$L__BB2_8:
	cvt.s64.s32 	%rd10, %r73;
	mul.wide.s32 	%rd21, %r73, 4;
	add.s64 	%rd11, %rd8, %rd21;
	add.s64 	%rd12, %rd9, %rd21;
	ld.global.u32 	%r80, [%rd5];
	mad.lo.s32 	%r56, %r77, %r41, %r73;
	mul.wide.s32 	%rd22, %r56, 4;
	add.s64 	%rd23, %rd3, %rd22;
	ld.global.u32 	%r57, [%rd23];
	add.s32 	%r21, %r57, %r80;
	ld.global.u32 	%r58, [%rd11+-8];
	setp.ge.s32 	%p6, %r21, %r58;
	@%p6 bra 	$L__BB2_10;
	st.global.u32 	[%rd11+-8], %r21;
	ld.global.u32 	%r77, [%rd4];
	st.global.u32 	[%rd12+-8], %r77;
	ld.global.u32 	%r80, [%rd5];
$L__BB2_10:
	mul.lo.s32 	%r59, %r77, %r41;
	cvt.s64.s32 	%rd24, %r59;
	add.s64 	%rd25, %rd10, %rd24;
	shl.b64 	%rd26, %rd25, 2;
	add.s64 	%rd27, %rd3, %rd26;
	ld.global.u32 	%r60, [%rd27+4];
	add.s32 	%r26, %r60, %r80;
	ld.global.u32 	%r61, [%rd11+-4];
	setp.ge.s32 	%p7, %r26, %r61;
	@%p7 bra 	$L__BB2_12;
	st.global.u32 	[%rd11+-4], %r26;
	ld.global.u32 	%r77, [%rd4];
	st.global.u32 	[%rd12+-4], %r77;
	ld.global.u32 	%r80, [%rd5];
$L__BB2_12:
	mul.lo.s32 	%r62, %r77, %r41;
	cvt.s64.s32 	%rd28, %r62;
	add.s64 	%rd29, %rd10, %rd28;
	shl.b64 	%rd30, %rd29, 2;
	add.s64 	%rd31, %rd3, %rd30;
	ld.global.u32 	%r63, [%rd31+8];
	add.s32 	%r31, %r63, %r80;
	ld.global.u32 	%r64, [%rd11];
	setp.ge.s32 	%p8, %r31, %r64;
	@%p8 bra 	$L__BB2_14;
	st.global.u32 	[%rd11], %r31;
	ld.global.u32 	%r77, [%rd4];
	st.global.u32 	[%rd12], %r77;
	ld.global.u32 	%r80, [%rd5];
$L__BB2_14:
	mul.lo.s32 	%r65, %r77, %r41;
	cvt.s64.s32 	%rd32, %r65;
	add.s64 	%rd33, %rd10, %rd32;
	shl.b64 	%rd34, %rd33, 2;
	add.s64 	%rd35, %rd3, %rd34;
	ld.global.u32 	%r66, [%rd35+12];
	add.s32 	%r36, %r66, %r80;
	ld.global.u32 	%r67, [%rd11+4];
	setp.ge.s32 	%p9, %r36, %r67;
	@%p9 bra 	$L__BB2_16;
	st.global.u32 	[%rd11+4], %r36;
	ld.global.u32 	%r77, [%rd4];
	st.global.u32 	[%rd12+4], %r77;
$L__BB2_16:
	cvt.u32.u64 	%r68, %rd10;
	add.s32 	%r73, %r68, 4;
	add.s32 	%r74, %r74, 4;
	setp.ne.s32 	%p10, %r74, 0;
	@%p10 bra 	$L__BB2_8;
$L__BB2_17:
	bar.sync 	0;
	ret;

}


// ===== COMPILED SASS (sm_100) =====

	.target	sm_100

	.elftype	@"ET_EXEC"


//--------------------- .note.nv.tkinfo           --------------------------
	.section	.note.nv.tkinfo,"",@"SHT_NOTE"
	.sectionflags	@"SHF_NOTE_NV_TKINFO"
	.tkinfo
        /*0018*/ 	.word	0x00000002
        /*0030*/ 	.string	""
        /*0030*/ 	.string	"ptxas"
        /*0030*/ 	.string	"Cuda compilation tools, release 13.0, V13.0.88"
        /*0030*/ 	.string	"Build cuda_13.0.r13.0/compiler.36424714_0"
        /*0030*/ 	.string	"-arch sm_100 -m 64 "



//--------------------- .note.nv.cuinfo           --------------------------
	.section	.note.nv.cuinfo,"",@"SHT_NOTE"
	.sectionflags	@"SHF_NOTE_NV_CUINFO"
        /*0018*/ 	.short	0x0002
        /*001a*/ 	.short	0x0064
        /*001c*/ 	.short	0x0082
	.zero		2


//--------------------- .nv.info                  --------------------------
	.section	.nv.info,"",@"SHT_CUDA_INFO"
	.align	4


	//----- nvinfo : EIATTR_REGCOUNT
	.align		4
        /*0000*/ 	.byte	0x04, 0x2f
        /*0002*/ 	.short	(.L_1 - .L_0)
	.align		4
.L_0:
        /*0004*/ 	.word	index@(_Z12FindLocalMiniPiS_S_S_)
        /*0008*/ 	.word	0x00000020


	//----- nvinfo : EIATTR_FRAME_SIZE
	.align		4
.L_1:
        /*000c*/ 	.byte	0x04, 0x11
        /*000e*/ 	.short	(.L_3 - .L_2)
	.align		4
.L_2:
        /*0010*/ 	.word	index@($__internal_1_$__cuda_sm20_div_rn_f64_full)
        /*0014*/ 	.word	0x00000000


	//----- nvinfo : EIATTR_FRAME_SIZE
	.align		4
.L_3:
        /*0018*/ 	.byte	0x04, 0x11
        /*001a*/ 	.short	(.L_5 - .L_4)
	.align		4
.L_4:
        /*001c*/ 	.word	index@(_Z12FindLocalMiniPiS_S_S_)
        /*0020*/ 	.word	0x00000000


	//----- nvinfo : EIATTR_REGCOUNT
	.align		4
.L_5:
        /*0024*/ 	.byte	0x04, 0x2f
        /*0026*/ 	.short	(.L_7 - .L_6)
	.align		4
.L_6:
        /*0028*/ 	.word	index@(_Z15UpdateGlobalMinPiS_S_S_S_)
        /*002c*/ 	.word	0x00000010


	//----- nvinfo : EIATTR_FRAME_SIZE
	.align		4
.L_7:
        /*0030*/ 	.byte	0x04, 0x11
        /*0032*/ 	.short	(.L_9 - .L_8)
	.align		4
.L_8:
        /*0034*/ 	.word	index@(_Z15UpdateGlobalMinPiS_S_S_S_)
        /*0038*/ 	.word	0x00000000


	//----- nvinfo : EIATTR_REGCOUNT
	.align		4
.L_9:
        /*003c*/ 	.byte	0x04, 0x2f
        /*003e*/ 	.short	(.L_11 - .L_10)
	.align		4
.L_10:
        /*0040*/ 	.word	index@(_Z10UpdatePathiPiS_S_S_S_S_)
        /*0044*/ 	.word	0x0000001a


	//----- nvinfo : EIATTR_FRAME_SIZE
	.align		4
.L_11:
        /*0048*/ 	.byte	0x04, 0x11
        /*004a*/ 	.short	(.L_13 - .L_12)
	.align		4
.L_12:
        /*004c*/ 	.word	index@($__internal_0_$__cuda_sm20_div_rn_f64_full)
        /*0050*/ 	.word	0x00000000


	//----- nvinfo : EIATTR_FRAME_SIZE
	.align		4
.L_13:
        /*0054*/ 	.byte	0x04, 0x11
        /*0056*/ 	.short	(.L_15 - .L_14)
	.align		4
.L_14:
        /*0058*/ 	.word	index@(_Z10UpdatePathiPiS_S_S_S_S_)
        /*005c*/ 	.word	0x00000000


	//----- nvinfo : EIATTR_MIN_STACK_SIZE
	.align		4
.L_15:
        /*0060*/ 	.byte	0x04, 0x12
        /*0062*/ 	.short	(.L_17 - .L_16)
	.align		4
.L_16:
        /*0064*/ 	.word	index@(_Z10UpdatePathiPiS_S_S_S_S_)
        /*0068*/ 	.word	0x00000000


	//----- nvinfo : EIATTR_MIN_STACK_SIZE
	.align		4
.L_17:
        /*006c*/ 	.byte	0x04, 0x12
        /*006e*/ 	.short	(.L_19 - .L_18)
	.align		4
.L_18:
        /*0070*/ 	.word	index@(_Z15UpdateGlobalMinPiS_S_S_S_)
        /*0074*/ 	.word	0x00000000


	//----- nvinfo : EIATTR_MIN_STACK_SIZE
	.align		4
.L_19:
        /*0078*/ 	.byte	0x04, 0x12
        /*007a*/ 	.short	(.L_21 - .L_20)
	.align		4
.L_20:
        /*007c*/ 	.word	index@(_Z12FindLocalMiniPiS_S_S_)
        /*0080*/ 	.word	0x00000000
.L_21:


//--------------------- .nv.compat                --------------------------
	.section	.nv.compat,"",@"SHT_CUDA_COMPAT_INFO"
	.align	4
        /*0000*/ 	.byte	0x02, 0x09, 0x00, 0x00, 0x02, 0x02, 0x01, 0x00, 0x02, 0x05, 0x05, 0x00, 0x03, 0x07, 0x01, 0x01
        /*0010*/ 	.byte	0x02, 0x03, 0x00, 0x00, 0x02, 0x06, 0x01, 0x00, 0x04, 0x0b, 0x08, 0x00, 0x01, 0x00, 0x00, 0x00
        /*0020*/ 	.byte	0x00, 0x00, 0x00, 0x00


//--------------------- .nv.info._Z10UpdatePathiPiS_S_S_S_S_ --------------------------
	.section	.nv.info._Z10UpdatePathiPiS_S_S_S_S_,"",@"SHT_CUDA_INFO"
	.sectionflags	@""
	.align	4


	//----- nvinfo : EIATTR_CUDA_API_VERSION
	.align		4
        /*0000*/ 	.byte	0x04, 0x37
        /*0002*/ 	.short	(.L_23 - .L_22)
.L_22:
        /*0004*/ 	.word	0x00000082


	//----- nvinfo : EIATTR_KPARAM_INFO
	.align		4
.L_23:
        /*0008*/ 	.byte	0x04, 0x17
        /*000a*/ 	.short	(.L_25 - .L_24)
.L_24:
        /*000c*/ 	.word	0x00000000
        /*0010*/ 	.short	0x0006
        /*0012*/ 	.short	0x0030
        /*0014*/ 	.byte	0x00, 0xf5, 0x21, 0x00


	//----- nvinfo : EIATTR_KPARAM_INFO
	.align		4
.L_25:
        /*0018*/ 	.byte	0x04, 0x17
        /*001a*/ 	.short	(.L_27 - .L_26)
.L_26:
        /*001c*/ 	.word	0x00000000
        /*0020*/ 	.short	0x0005
        /*0022*/ 	.short	0x0028
        /*0024*/ 	.byte	0x00, 0xf5, 0x21, 0x00


	//----- nvinfo : EIATTR_KPARAM_INFO
	.align		4
.L_27:
        /*0028*/ 	.byte	0x04, 0x17
        /*002a*/ 	.short	(.L_29 - .L_28)
.L_28:
        /*002c*/ 	.word	0x00000000
        /*0030*/ 	.short	0x0004
        /*0032*/ 	.short	0x0020
        /*0034*/ 	.byte	0x00, 0xf5, 0x21, 0x00


	//----- nvinfo : EIATTR_KPARAM_INFO
	.align		4
.L_29:
        /*0038*/ 	.byte	0x04, 0x17
        /*003a*/ 	.short	(.L_31 - .L_30)
.L_30:
        /*003c*/ 	.word	0x00000000
        /*0040*/ 	.short	0x0003
        /*0042*/ 	.short	0x0018
        /*0044*/ 	.byte	0x00, 0xf5, 0x21, 0x00


	//----- nvinfo : EIATTR_KPARAM_INFO
	.align		4
.L_31:
        /*0048*/ 	.byte	0x04, 0x17
        /*004a*/ 	.short	(.L_33 - .L_32)
.L_32:
        /*004c*/ 	.word	0x00000000
        /*0050*/ 	.short	0x0002
        /*0052*/ 	.short	0x0010
        /*0054*/ 	.byte	0x00, 0xf5, 0x21, 0x00


	//----- nvinfo : EIATTR_KPARAM_INFO
	.align		4
.L_33:
        /*0058*/ 	.byte	0x04, 0x17
        /*005a*/ 	.short	(.L_35 - .L_34)
.L_34:
        /*005c*/ 	.word	0x00000000
        /*0060*/ 	.short	0x0001
        /*0062*/ 	.short	0x0008
        /*0064*/ 	.byte	0x00, 0xf5, 0x21, 0x00


	//----- nvinfo : EIATTR_KPARAM_INFO
	.align		4
.L_35:
        /*0068*/ 	.byte	0x04, 0x17
        /*006a*/ 	.short	(.L_37 - .L_36)
.L_36:
        /*006c*/ 	.word	0x00000000
        /*0070*/ 	.short	0x0000
        /*0072*/ 	.short	0x0000
        /*0074*/ 	.byte	0x00, 0xf0, 0x11, 0x00


	//----- nvinfo : EIATTR_SPARSE_MMA_MASK
	.align		4
.L_37:
        /*0078*/ 	.byte	0x03, 0x50
        /*007a*/ 	.short	0x0000


	//----- nvinfo : EIATTR_MAXREG_COUNT
	.align		4
        /*007c*/ 	.byte	0x03, 0x1b
        /*007e*/ 	.short	0x00ff


	//----- nvinfo : EIATTR_NUM_BARRIERS
	.align		4
        /*0080*/ 	.byte	0x02, 0x4c
        /*0082*/ 	.byte	0x01
	.zero		1


	//----- nvinfo : EIATTR_MERCURY_ISA_VERSION
	.align		4
        /*0084*/ 	.byte	0x03, 0x5f
        /*0086*/ 	.short	0x0101


	//----- nvinfo : EIATTR_VRC_CTA_INIT_COUNT
	.align		4
        /*0088*/ 	.byte	0x02, 0x4a
	.zero		1
	.zero		1


	//----- nvinfo : EIATTR_EXIT_INSTR_OFFSETS
	.align		4
        /*008c*/ 	.byte	0x04, 0x1c
        /*008e*/ 	.short	(.L_39 - .L_38)


	//   ....[0]....
.L_38:
        /*0090*/ 	.word	0x00000b80


	//----- nvinfo : EIATTR_CRS_STACK_SIZE
	.align		4
.L_39:
        /*0094*/ 	.byte	0x04, 0x1e
        /*0096*/ 	.short	(.L_41 - .L_40)
.L_40:
        /*0098*/ 	.word	0x00000000


	//----- nvinfo : EIATTR_CBANK_PARAM_SIZE
	.align		4
.L_41:
        /*009c*/ 	.byte	0x03, 0x19
        /*009e*/ 	.short	0x0038


	//----- nvinfo : EIATTR_PARAM_CBANK
	.align		4
        /*00a0*/ 	.byte	0x04, 0x0a
        /*00a2*/ 	.short	(.L_43 - .L_42)
	.align		4
.L_42:
        /*00a4*/ 	.word	index@(.nv.constant0._Z10UpdatePathiPiS_S_S_S_S_)
        /*00a8*/ 	.short	0x0380
        /*00aa*/ 	.short	0x0038


	//----- nvinfo : EIATTR_SW_WAR
	.align		4
.L_43:
        /*00ac*/ 	.byte	0x04, 0x36
        /*00ae*/ 	.short	(.L_45 - .L_44)
.L_44:
        /*00b0*/ 	.word	0x00000008
.L_45:


//--------------------- .nv.info._Z15UpdateGlobalMinPiS_S_S_S_ --------------------------
	.section	.nv.info._Z15UpdateGlobalMinPiS_S_S_S_,"",@"SHT_CUDA_INFO"
	.sectionflags	@""
	.align	4


	//----- nvinfo : EIATTR_CUDA_API_VERSION
	.align		4
        /*0000*/ 	.byte	0x04, 0x37
        /*0002*/ 	.short	(.L_47 - .L_46)
.L_46:
        /*0004*/ 	.word	0x00000082


	//----- nvinfo : EIATTR_KPARAM_INFO
	.align		4
.L_47:
        /*0008*/ 	.byte	0x04, 0x17
        /*000a*/ 	.short	(.L_49 - .L_48)
.L_48:
        /*000c*/ 	.word	0x00000000
        /*0010*/ 	.short	0x0004
        /*0012*/ 	.short	0x0020
        /*0014*/ 	.byte	0x00, 0xf5, 0x21, 0x00


	//----- nvinfo : EIATTR_KPARAM_INFO
	.align		4
.L_49:
        /*0018*/ 	.byte	0x04, 0x17
        /*001a*/ 	.short	(.L_51 - .L_50)
.L_50:
        /*001c*/ 	.word	0x00000000
        /*0020*/ 	.short	0x0003
        /*0022*/ 	.short	0x0018
        /*0024*/ 	.byte	0x00, 0xf5, 0x21, 0x00


	//----- nvinfo : EIATTR_KPARAM_INFO
	.align		4
.L_51:
        /*0028*/ 	.byte	0x04, 0x17
        /*002a*/ 	.short	(.L_53 - .L_52)
.L_52:
        /*002c*/ 	.word	0x00000000
        /*0030*/ 	.short	0x0002
        /*0032*/ 	.short	0x0010
        /*0034*/ 	.byte	0x00, 0xf5, 0x21, 0x00


	//----- nvinfo : EIATTR_KPARAM_INFO
	.align		4
.L_53:
        /*0038*/ 	.byte	0x04, 0x17
        /*003a*/ 	.short	(.L_55 - .L_54)
.L_54:
        /*003c*/ 	.word	0x00000000
        /*0040*/ 	.short	0x0001
        /*0042*/ 	.short	0x0008
        /*0044*/ 	.byte	0x00, 0xf5, 0x21, 0x00


	//----- nvinfo : EIATTR_KPARAM_INFO
	.align		4
.L_55:
        /*0048*/ 	.byte	0x04, 0x17
        /*004a*/ 	.short	(.L_57 - .L_56)
.L_56:
        /*004c*/ 	.word	0x00000000
        /*0050*/ 	.short	0x0000
        /*0052*/ 	.short	0x0000
        /*0054*/ 	.byte	0x00, 0xf5, 0x21, 0x00


	//----- nvinfo : EIATTR_SPARSE_MMA_MASK
	.align		4
.L_57:
        /*0058*/ 	.byte	0x03, 0x50
        /*005a*/ 	.short	0x0000


	//----- nvinfo : EIATTR_MAXREG_COUNT
	.align		4
        /*005c*/ 	.byte	0x03, 0x1b
        /*005e*/ 	.short	0x00ff


	//----- nvinfo : EIATTR_MERCURY_ISA_VERSION
	.align		4
        /*0060*/ 	.byte	0x03, 0x5f
        /*0062*/ 	.short	0x0101


	//----- nvinfo : EIATTR_VRC_CTA_INIT_COUNT
	.align		4
        /*0064*/ 	.byte	0x02, 0x4a
	.zero		1
	.zero		1


	//----- nvinfo : EIATTR_EXIT_INSTR_OFFSETS
	.align		4
        /*0068*/ 	.byte	0x04, 0x1c
        /*006a*/ 	.short	(.L_59 - .L_58)


	//   ....[0]....
.L_58:
        /*006c*/ 	.word	0x00000040


	//   ....[1]....
        /*0070*/ 	.word	0x00000c90


	//----- nvinfo : EIATTR_CBANK_PARAM_SIZE
	.align		4
.L_59:
        /*0074*/ 	.byte	0x03, 0x19
        /*0076*/ 	.short	0x0028


	//----- nvinfo : EIATTR_PARAM_CBANK
	.align		4
        /*0078*/ 	.byte	0x04, 0x0a
        /*007a*/ 	.short	(.L_61 - .L_60)
	.align		4
.L_60:
        /*007c*/ 	.word	index@(.nv.constant0._Z15UpdateGlobalMinPiS_S_S_S_)
        /*0080*/ 	.short	0x0380
        /*0082*/ 	.short	0x0028


	//----- nvinfo : EIATTR_SW_WAR
	.align		4
.L_61:
        /*0084*/ 	.byte	0x04, 0x36
        /*0086*/ 	.short	(.L_63 - .L_62)
.L_62:
        /*0088*/ 	.word	0x00000008
.L_63:


//--------------------- .nv.info._Z12FindLocalMiniPiS_S_S_ --------------------------
	.section	.nv.info._Z12FindLocalMiniPiS_S_S_,"",@"SHT_CUDA_INFO"
	.sectionflags	@""
	.align	4


	//----- nvinfo : EIATTR_CUDA_API_VERSION
	.align		4
        /*0000*/ 	.byte	0x04, 0x37
        /*0002*/ 	.short	(.L_65 - .L_64)
.L_64:
        /*0004*/ 	.word	0x00000082


	//----- nvinfo : EIATTR_KPARAM_INFO
	.align		4
.L_65:
        /*0008*/ 	.byte	0x04, 0x17
        /*000a*/ 	.short	(.L_67 - .L_66)
.L_66:
        /*000c*/ 	.word	0x00000000
        /*0010*/ 	.short	0x0004
        /*0012*/ 	.short	0x0020
        /*0014*/ 	.byte	0x00, 0xf5, 0x21, 0x00


	//----- nvinfo : EIATTR_KPARAM_INFO
	.align		4
.L_67:
        /*0018*/ 	.byte	0x04, 0x17
        /*001a*/ 	.short	(.L_69 - .L_68)
.L_68:
        /*001c*/ 	.word	0x00000000
        /*0020*/ 	.short	0x0003
        /*0022*/ 	.short	0x0018
        /*0024*/ 	.byte	0x00, 0xf5, 0x21, 0x00


	//----- nvinfo : EIATTR_KPARAM_INFO
	.align		4
.L_69:
        /*0028*/ 	.byte	0x04, 0x17
        /*002a*/ 	.short	(.L_71 - .L_70)
.L_70:
        /*002c*/ 	.word	0x00000000
        /*0030*/ 	.short	0x0002
        /*0032*/ 	.short	0x0010
        /*0034*/ 	.byte	0x00, 0xf5, 0x21, 0x00


	//----- nvinfo : EIATTR_KPARAM_INFO
	.align		4
.L_71:
        /*0038*/ 	.byte	0x04, 0x17
        /*003a*/ 	.short	(.L_73 - .L_72)
.L_72:
        /*003c*/ 	.word	0x00000000
        /*0040*/ 	.short	0x0001
        /*0042*/ 	.short	0x0008
        /*0044*/ 	.byte	0x00, 0xf5, 0x21, 0x00


	//----- nvinfo : EIATTR_KPARAM_INFO
	.align		4
.L_73:
        /*0048*/ 	.byte	0x04, 0x17
        /*004a*/ 	.short	(.L_75 - .L_74)
.L_74:
        /*004c*/ 	.word	0x00000000
        /*0050*/ 	.short	0x0000
        /*0052*/ 	.short	0x0000
        /*0054*/ 	.byte	0x00, 0xf0, 0x11, 0x00


	//----- nvinfo : EIATTR_SPARSE_MMA_MASK
	.align		4
.L_75:
        /*0058*/ 	.byte	0x03, 0x50
        /*005a*/ 	.short	0x0000


	//----- nvinfo : EIATTR_MAXREG_COUNT
	.align		4
        /*005c*/ 	.byte	0x03, 0x1b
        /*005e*/ 	.short	0x00ff


	//----- nvinfo : EIATTR_NUM_BARRIERS
	.align		4
        /*0060*/ 	.byte	0x02, 0x4c
        /*0062*/ 	.byte	0x01
	.zero		1


	//----- nvinfo : EIATTR_MERCURY_ISA_VERSION
	.align		4
        /*0064*/ 	.byte	0x03, 0x5f
        /*0066*/ 	.short	0x0101


	//----- nvinfo : EIATTR_VRC_CTA_INIT_COUNT
	.align		4
        /*0068*/ 	.byte	0x02, 0x4a
	.zero		1
	.zero		1


	//----- nvinfo : EIATTR_EXIT_INSTR_OFFSETS
	.align		4
        /*006c*/ 	.byte	0x04, 0x1c
        /*006e*/ 	.short	(.L_77 - .L_76)


	//   ....[0]....
.L_76:
        /*0070*/ 	.word	0x000014e0


	//   ....[1]....
        /*0074*/ 	.word	0x00001e00


	//----- nvinfo : EIATTR_CRS_STACK_SIZE
	.align		4
.L_77:
        /*0078*/ 	.byte	0x04, 0x1e
        /*007a*/ 	.short	(.L_79 - .L_78)
.L_78:
        /*007c*/ 	.word	0x00000000


	//----- nvinfo : EIATTR_CBANK_PARAM_SIZE
	.align		4
.L_79:
        /*0080*/ 	.byte	0x03, 0x19
        /*0082*/ 	.short	0x0028


	//----- nvinfo : EIATTR_PARAM_CBANK
	.align		4
        /*0084*/ 	.byte	0x04, 0x0a
        /*0086*/ 	.short	(.L_81 - .L_80)
	.align		4
.L_80:
        /*0088*/ 	.word	index@(.nv.constant0._Z12FindLocalMiniPiS_S_S_)
        /*008c*/ 	.short	0x0380
        /*008e*/ 	.short	0x0028


	//----- nvinfo : EIATTR_SW_WAR
	.align		4
.L_81:
        /*0090*/ 	.byte	0x04, 0x36
        /*0092*/ 	.short	(.L_83 - .L_82)
.L_82:
        /*0094*/ 	.word	0x00000008
.L_83:


//--------------------- .nv.callgraph             --------------------------
	.section	.nv.callgraph,"",@"SHT_CUDA_CALLGRAPH"
	.align	4
	.sectionentsize	8
	.align		4
        /*0000*/ 	.word	0x00000000
	.align		4
        /*0004*/ 	.word	0xffffffff
	.align		4
        /*0008*/ 	.word	0x00000000
	.align		4
        /*000c*/ 	.word	0xfffffffe
	.align		4
        /*0010*/ 	.word	0x00000000
	.align		4
        /*0014*/ 	.word	0xfffffffd
	.align		4
        /*0018*/ 	.word	0x00000000
	.align		4
        /*001c*/ 	.word	0xfffffffc


//--------------------- .text._Z10UpdatePathiPiS_S_S_S_S_ --------------------------
	.section	.text._Z10UpdatePathiPiS_S_S_S_S_,"ax",@progbits
	.align	128
        .global         _Z10UpdatePathiPiS_S_S_S_S_
        .type           _Z10UpdatePathiPiS_S_S_S_S_,@function
        .size           _Z10UpdatePathiPiS_S_S_S_S_,(.L_x_47 - _Z10UpdatePathiPiS_S_S_S_S_)
        .other          _Z10UpdatePathiPiS_S_S_S_S_,@"STO_CUDA_ENTRY STV_DEFAULT"
_Z10UpdatePathiPiS_S_S_S_S_:
.text._Z10UpdatePathiPiS_S_S_S_S_:
[----:B------:R-:W-:Y:S01]  /*0000*/  LDC R1, c[0x0][0x37c] ;  /* 0x0000df00ff017b82 */ /* 0x000fe20000000800 */
[----:B------:R-:W0:Y:S01]  /*0010*/  LDCU UR5, c[0x0][0x360] ;  /* 0x00006c00ff0577ac */ /* 0x000e220008000800 */
[----:B------:R-:W-:Y:S01]  /*0020*/  IMAD.MOV.U32 R2, RZ, RZ, 0x1 ;  /* 0x00000001ff027424 */ /* 0x000fe200078e00ff */
[----:B------:R-:W0:Y:S02]  /*0030*/  LDCU UR4, c[0x0][0x370] ;  /* 0x00006e00ff0477ac */ /* 0x000e240008000800 */
[----:B0-----:R-:W-:-:S09]  /*0040*/  UIMAD UR4, UR5, UR4, URZ ;  /* 0x00000004050472a4 */ /* 0x001fd2000f8e02ff */
[----:B------:R-:W0:Y:S02]  /*0050*/  I2F.F64.U32 R4, UR4 ;  /* 0x0000000400047d12 */ /* 0x000e240008201800 */
[----:B------:R-:W1:Y:S06]  /*0060*/  LDCU UR4, c[0x0][0x380] ;  /* 0x00007000ff0477ac */ /* 0x000e6c0008000800 */
[----:B0-----:R-:W0:Y:S02]  /*0070*/  MUFU.RCP64H R3, R5 ;  /* 0x0000000500037308 */ /* 0x001e240000001800 */
[----:B0-----:R-:W-:-:S08]  /*0080*/  DFMA R6, -R4, R2, 1 ;  /* 0x3ff000000406742b */ /* 0x001fd00000000102 */
[----:B------:R-:W-:-:S08]  /*0090*/  DFMA R6, R6, R6, R6 ;  /* 0x000000060606722b */ /* 0x000fd00000000006 */
[----:B------:R-:W-:Y:S02]  /*00a0*/  DFMA R2, R2, R6, R2 ;  /* 0x000000060202722b */ /* 0x000fe40000000002 */
[----:B-1----:R-:W0:Y:S06]  /*00b0*/  I2F.F64 R6, UR4 ;  /* 0x0000000400067d12 */ /* 0x002e2c0008201c00 */
[----:B------:R-:W-:-:S08]  /*00c0*/  DFMA R8, -R4, R2, 1 ;  /* 0x3ff000000408742b */ /* 0x000fd00000000102 */
[----:B------:R-:W-:Y:S01]  /*00d0*/  DFMA R2, R2, R8, R2 ;  /* 0x000000080202722b */ /* 0x000fe20000000002 */
[----:B0-----:R-:W-:-:S07]  /*00e0*/  FSETP.GEU.AND P1, PT, |R7|, 6.5827683646048100446e-37, PT ;  /* 0x036000000700780b */ /* 0x001fce0003f2e200 */
[----:B------:R-:W-:-:S08]  /*00f0*/  DMUL R8, R6, R2 ;  /* 0x0000000206087228 */ /* 0x000fd00000000000 */
[----:B------:R-:W-:-:S08]  /*0100*/  DFMA R10, -R4, R8, R6 ;  /* 0x00000008040a722b */ /* 0x000fd00000000106 */
[----:B------:R-:W-:-:S10]  /*0110*/  DFMA R2, R2, R10, R8 ;  /* 0x0000000a0202722b */ /* 0x000fd40000000008 */
[----:B------:R-:W-:-:S05]  /*0120*/  FFMA R0, RZ, R5, R3 ;  /* 0x00000005ff007223 */ /* 0x000fca0000000003 */
[----:B------:R-:W-:-:S13]  /*0130*/  FSETP.GT.AND P0, PT, |R0|, 1.469367938527859385e-39, PT ;  /* 0x001000000000780b */ /* 0x000fda0003f04200 */
[----:B------:R-:W-:Y:S05]  /*0140*/  @P0 BRA P1, `(.L_x_0) ;  /* 0x0000000000100947 */ /* 0x000fea0000800000 */
[----:B------:R-:W-:-:S07]  /*0150*/  MOV R0, 0x170 ;  /* 0x0000017000007802 */ /* 0x000fce0000000f00 */
[----:B------:R-:W-:Y:S05]  /*0160*/  CALL.REL.NOINC `($__internal_0_$__cuda_sm20_div_rn_f64_full) ;  /* 0x0000000800887944 */ /* 0x000fea0003c00000 */
[----:B------:R-:W-:Y:S02]  /*0170*/  IMAD.MOV.U32 R2, RZ, RZ, R12 ;  /* 0x000000ffff027224 */ /* 0x000fe400078e000c */
[----:B------:R-:W-:-:S07]  /*0180*/  IMAD.MOV.U32 R3, RZ, RZ, R13 ;  /* 0x000000ffff037224 */ /* 0x000fce00078e000d */
.L_x_0:
[----:B------:R-:W0:Y:S01]  /*0190*/  S2R R5, SR_CTAID.X ;  /* 0x0000000000057919 */ /* 0x000e220000002500 */
[----:B------:R-:W1:Y:S01]  /*01a0*/  F2I.F64.CEIL R2, R2 ;  /* 0x0000000200027311 */ /* 0x000e620000309100 */
[----:B------:R-:W2:Y:S01]  /*01b0*/  LDCU UR6, c[0x0][0x380] ;  /* 0x00007000ff0677ac */ /* 0x000ea20008000800 */
[----:B------:R-:W-:Y:S01]  /*01c0*/  BSSY.RECONVERGENT B0, `(.L_x_1) ;  /* 0x000009a000007945 */ /* 0x000fe20003800200 */
[----:B------:R-:W0:Y:S01]  /*01d0*/  S2R R0, SR_TID.X ;  /* 0x0000000000007919 */ /* 0x000e220000002100 */
[----:B------:R-:W3:Y:S01]  /*01e0*/  LDCU UR8, c[0x0][0x380] ;  /* 0x00007000ff0877ac */ /* 0x000ee20008000800 */
[----:B------:R-:W4:Y:S01]  /*01f0*/  LDCU UR7, c[0x0][0x380] ;  /* 0x00007000ff0777ac */ /* 0x000f220008000800 */
[----:B0-----:R-:W-:Y:S01]  /*0200*/  IMAD R5, R5, UR5, R0 ;  /* 0x0000000505057c24 */ /* 0x001fe2000f8e0200 */
[----:B------:R-:W0:Y:S03]  /*0210*/  LDCU.64 UR4, c[0x0][0x388] ;  /* 0x00007100ff0477ac */ /* 0x000e260008000a00 */
[----:B-1----:R-:W-:-:S05]  /*0220*/  IMAD R16, R2, R5, RZ ;  /* 0x0000000502107224 */ /* 0x002fca00078e02ff */
[----:B--2---:R-:W-:-:S04]  /*0230*/  VIADDMNMX R5, R16, R2, UR6, PT ;  /* 0x0000000610057e46 */ /* 0x004fc8000b800102 */
[----:B------:R-:W-:-:S13]  /*0240*/  ISETP.GE.AND P0, PT, R16, R5, PT ;  /* 0x000000051000720c */ /* 0x000fda0003f06270 */
[----:B0--34-:R-:W-:Y:S05]  /*0250*/  @P0 BRA `(.L_x_2) ;  /* 0x0000000800400947 */ /* 0x019fea0003800000 */
[--C-:B------:R-:W-:Y:S01]  /*0260*/  IMAD.IADD R0, R5, 0x1, -R16.reuse ;  /* 0x0000000105007824 */ /* 0x100fe200078e0a10 */
[----:B------:R-:W0:Y:S01]  /*0270*/  LDC.64 R14, c[0x0][0x358] ;  /* 0x0000d600ff0e7b82 */ /* 0x000e220000000a00 */
[----:B------:R-:W-:Y:S01]  /*0280*/  IMAD.IADD R2, R16, 0x1, -R5 ;  /* 0x0000000110027824 */ /* 0x000fe200078e0a05 */
[----:B------:R-:W-:Y:S02]  /*0290*/  BSSY.RECONVERGENT B1, `(.L_x_3) ;  /* 0x000002a000017945 */ /* 0x000fe40003800200 */
[----:B------:R-:W-:Y:S01]  /*02a0*/  LOP3.LUT P1, R4, R0, 0x3, RZ, 0xc0, !PT ;  /* 0x0000000300047812 */ /* 0x000fe2000782c0ff */
[----:B------:R-:W-:Y:S01]  /*02b0*/  IMAD.MOV.U32 R0, RZ, RZ, R16 ;  /* 0x000000ffff007224 */ /* 0x000fe200078e0010 */
[----:B------:R-:W-:-:S11]  /*02c0*/  ISETP.GT.U32.AND P0, PT, R2, -0x4, PT ;  /* 0xfffffffc0200780c */ /* 0x000fd60003f04070 */
[----:B------:R-:W-:Y:S05]  /*02d0*/  @!P1 BRA `(.L_x_4) ;  /* 0x0000000000949947 */ /* 0x000fea0003800000 */
[----:B------:R-:W1:Y:S01]  /*02e0*/  LDC.64 R12, c[0x0][0x3b0] ;  /* 0x0000ec00ff0c7b82 */ /* 0x000e620000000a00 */
[----:B0-----:R-:W-:Y:S02]  /*02f0*/  R2UR UR10, R14 ;  /* 0x000000000e0a72ca */ /* 0x001fe400000e0000 */
[----:B------:R-:W-:-:S05]  /*0300*/  R2UR UR11, R15 ;  /* 0x000000000f0b72ca */ /* 0x000fca00000e0000 */
[----:B------:R-:W0:Y:S08]  /*0310*/  LDC.64 R2, c[0x0][0x3a8] ;  /* 0x0000ea00ff027b82 */ /* 0x000e300000000a00 */
[----:B------:R-:W2:Y:S01]  /*0320*/  LDC.64 R6, c[0x0][0x388] ;  /* 0x0000e200ff067b82 */ /* 0x000ea20000000a00 */
[----:B-1----:R1:W5:Y:S07]  /*0330*/  LDG.E R21, desc[UR10][R12.64] ;  /* 0x0000000a0c157981 */ /* 0x00236e000c1e1900 */
[----:B------:R-:W3:Y:S01]  /*0340*/  LDC.64 R8, c[0x0][0x3a0] ;  /* 0x0000e800ff087b82 */ /* 0x000ee20000000a00 */
[----:B------:R-:W-:-:S02]  /*0350*/  IMAD.MOV R4, RZ, RZ, -R4 ;  /* 0x000000ffff047224 */ /* 0x000fc400078e0a04 */
[----:B------:R-:W-:-:S05]  /*0360*/  IMAD.MOV.U32 R0, RZ, RZ, R16 ;  /* 0x000000ffff007224 */ /* 0x000fca00078e0010 */
[----:B01----:R-:W4:Y:S02]  /*0370*/  LDC.64 R10, c[0x0][0x398] ;  /* 0x0000e600ff0a7b82 */ /* 0x003f240000000a00 */
.L_x_5:
[C---:B------:R-:W-:Y:S01]  /*0380*/  R2UR UR12, R14.reuse ;  /* 0x000000000e0c72ca */ /* 0x040fe200000e0000 */
[----:B-----5:R-:W-:Y:S01]  /*0390*/  IMAD R17, R21, UR7, R0 ;  /* 0x0000000715117c24 */ /* 0x020fe2000f8e0200 */
[----:B------:R-:W-:Y:S02]  /*03a0*/  R2UR UR13, R15 ;  /* 0x000000000f0d72ca */ /* 0x000fe400000e0000 */
[C---:B------:R-:W-:Y:S01]  /*03b0*/  R2UR UR10, R14.reuse ;  /* 0x000000000e0a72ca */ /* 0x040fe200000e0000 */
[----:B--2---:R-:W-:Y:S01]  /*03c0*/  IMAD.WIDE R16, R17, 0x4, R6 ;  /* 0x0000000411107825 */ /* 0x004fe200078e0206 */
[C---:B------:R-:W-:Y:S02]  /*03d0*/  R2UR UR11, R15.reuse ;  /* 0x000000000f0b72ca */ /* 0x040fe400000e0000 */
[----:B------:R-:W-:Y:S02]  /*03e0*/  R2UR UR14, R14 ;  /* 0x000000000e0e72ca */ /* 0x000fe400000e0000 */
[----:B------:R-:W-:Y:S01]  /*03f0*/  R2UR UR15, R15 ;  /* 0x000000000f0f72ca */ /* 0x000fe200000e0000 */
[----:B----4-:R-:W-:-:S04]  /*0400*/  IMAD.WIDE R12, R0, 0x4, R10 ;  /* 0x00000004000c7825 */ /* 0x010fc800078e020a */
[----:B------:R-:W2:Y:S04]  /*0410*/  LDG.E R17, desc[UR12][R16.64] ;  /* 0x0000000c10117981 */ /* 0x000ea8000c1e1900 */
[----:B------:R-:W2:Y:S04]  /*0420*/  LDG.E R18, desc[UR10][R2.64] ;  /* 0x0000000a02127981 */ /* 0x000ea8000c1e1900 */
[----:B------:R-:W4:Y:S01]  /*0430*/  LDG.E R19, desc[UR14][R12.64] ;  /* 0x0000000e0c137981 */ /* 0x000f22000c1e1900 */
[----:B--2---:R-:W-:-:S05]  /*0440*/  IMAD.IADD R20, R18, 0x1, R17 ;  /* 0x0000000112147824 */ /* 0x004fca00078e0211 */
[----:B----4-:R-:W-:-:S13]  /*0450*/  ISETP.GE.AND P1, PT, R20, R19, PT ;  /* 0x000000131400720c */ /* 0x010fda0003f26270 */
[----:B------:R-:W0:Y:S01]  /*0460*/  @!P1 LDC.64 R18, c[0x0][0x3b0] ;  /* 0x0000ec00ff129b82 */ /* 0x000e220000000a00 */
[C---:B------:R-:W-:Y:S02]  /*0470*/  @!P1 R2UR UR10, R14.reuse ;  /* 0x000000000e0a92ca */ /* 0x040fe400000e0000 */
[C---:B------:R-:W-:Y:S02]  /*0480*/  @!P1 R2UR UR11, R15.reuse ;  /* 0x000000000f0b92ca */ /* 0x040fe400000e0000 */
[----:B------:R-:W-:Y:S02]  /*0490*/  @!P1 R2UR UR12, R14 ;  /* 0x000000000e0c92ca */ /* 0x000fe400000e0000 */
[----:B------:R-:W-:-:S09]  /*04a0*/  @!P1 R2UR UR13, R15 ;  /* 0x000000000f0d92ca */ /* 0x000fd200000e0000 */
[----:B------:R1:W-:Y:S04]  /*04b0*/  @!P1 STG.E desc[UR10][R12.64], R20 ;  /* 0x000000140c009986 */ /* 0x0003e8000c10190a */
[----:B0-----:R-:W2:Y:S01]  /*04c0*/  @!P1 LDG.E R21, desc[UR12][R18.64] ;  /* 0x0000000c12159981 */ /* 0x001ea2000c1e1900 */
[----:B---3--:R-:W-:-:S04]  /*04d0*/  IMAD.WIDE R16, R0, 0x4, R8 ;  /* 0x0000000400107825 */ /* 0x008fc800078e0208 */
[----:B------:R-:W-:Y:S02]  /*04e0*/  VIADD R4, R4, 0x1 ;  /* 0x0000000104047836 */ /* 0x000fe40000000000 */
[----:B------:R-:W-:Y:S01]  /*04f0*/  VIADD R0, R0, 0x1 ;  /* 0x0000000100007836 */ /* 0x000fe20000000000 */
[----:B--2---:R1:W-:Y:S02]  /*0500*/  @!P1 STG.E desc[UR10][R16.64], R21 ;  /* 0x0000001510009986 */ /* 0x0043e4000c10190a */
[----:B------:R-:W-:-:S13]  /*0510*/  ISETP.NE.AND P1, PT, R4, RZ, PT ;  /* 0x000000ff0400720c */ /* 0x000fda0003f25270 */
[----:B-1----:R-:W-:Y:S05]  /*0520*/  @P1 BRA `(.L_x_5) ;  /* 0xfffffffc00941947 */ /* 0x002fea000383ffff */
.L_x_4:
[----:B------:R-:W-:Y:S05]  /*0530*/  BSYNC.RECONVERGENT B1 ;  /* 0x0000000000017941 */ /* 0x000fea0003800200 */
.L_x_3:
[----:B------:R-:W-:Y:S05]  /*0540*/  @P0 BRA `(.L_x_2) ;  /* 0x0000000400840947 */ /* 0x000fea0003800000 */
[----:B------:R-:W1:Y:S01]  /*0550*/  LDC.64 R12, c[0x0][0x3b0] ;  /* 0x0000ec00ff0c7b82 */ /* 0x000e620000000a00 */
[----:B0-----:R-:W-:Y:S02]  /*0560*/  R2UR UR10, R14 ;  /* 0x000000000e0a72ca */ /* 0x001fe400000e0000 */
[----:B------:R-:W-:-:S05]  /*0570*/  R2UR UR11, R15 ;  /* 0x000000000f0b72ca */ /* 0x000fca00000e0000 */
[----:B------:R-:W0:Y:S08]  /*0580*/  LDC.64 R6, c[0x0][0x398] ;  /* 0x0000e600ff067b82 */ /* 0x000e300000000a00 */
[----:B------:R-:W2:Y:S01]  /*0590*/  LDC.64 R8, c[0x0][0x3a0] ;  /* 0x0000e800ff087b82 */ /* 0x000ea20000000a00 */
[----:B-1----:R1:W5:Y:S07]  /*05a0*/  LDG.E R11, desc[UR10][R12.64] ;  /* 0x0000000a0c0b7981 */ /* 0x00236e000c1e1900 */
[----:B------:R-:W3:Y:S01]  /*05b0*/  LDC.64 R2, c[0x0][0x3a8] ;  /* 0x0000ea00ff027b82 */ /* 0x000ee20000000a00 */
[----:B------:R-:W-:Y:S01]  /*05c0*/  IMAD.IADD R10, R0, 0x1, -R5 ;  /* 0x00000001000a7824 */ /* 0x000fe200078e0a05 */
[----:B0-----:R-:W-:-:S05]  /*05d0*/  IADD3 R6, P0, PT, R6, 0x8, RZ ;  /* 0x0000000806067810 */ /* 0x001fca0007f1e0ff */
[----:B------:R-:W-:Y:S01]  /*05e0*/  IMAD.X R7, RZ, RZ, R7, P0 ;  /* 0x000000ffff077224 */ /* 0x000fe200000e0607 */
[----:B--2---:R-:W-:-:S05]  /*05f0*/  IADD3 R8, P1, PT, R8, 0x8, RZ ;  /* 0x0000000808087810 */ /* 0x004fca0007f3e0ff */
[----:B-1----:R-:W-:-:S08]  /*0600*/  IMAD.X R9, RZ, RZ, R9, P1 ;  /* 0x000000ffff097224 */ /* 0x002fd000008e0609 */
.L_x_6:
[----:B------:R-:W0:Y:S01]  /*0610*/  LDC.64 R12, c[0x0][0x388] ;  /* 0x0000e200ff0c7b82 */ /* 0x000e220000000a00 */
[C---:B------:R-:W-:Y:S01]  /*0620*/  R2UR UR12, R14.reuse ;  /* 0x000000000e0c72ca */ /* 0x040fe200000e0000 */
[----:B-----5:R-:W-:Y:S01]  /*0630*/  IMAD R5, R11, UR8, R0 ;  /* 0x000000080b057c24 */ /* 0x020fe2000f8e0200 */
[C---:B------:R-:W-:Y:S02]  /*0640*/  R2UR UR13, R15.reuse ;  /* 0x000000000f0d72ca */ /* 0x040fe400000e0000 */
[C---:B------:R-:W-:Y:S02]  /*0650*/  R2UR UR10, R14.reuse ;  /* 0x000000000e0a72ca */ /* 0x040fe400000e0000 */
[C---:B------:R-:W-:Y:S02]  /*0660*/  R2UR UR11, R15.reuse ;  /* 0x000000000f0b72ca */ /* 0x040fe400000e0000 */
[----:B------:R-:W-:Y:S02]  /*0670*/  R2UR UR14, R14 ;  /* 0x000000000e0e72ca */ /* 0x000fe400000e0000 */
[----:B------:R-:W-:-:S09]  /*0680*/  R2UR UR15, R15 ;  /* 0x000000000f0f72ca */ /* 0x000fd200000e0000 */
[----:B---3--:R-:W2:Y:S01]  /*0690*/  LDG.E R16, desc[UR10][R2.64] ;  /* 0x0000000a02107981 */ /* 0x008ea2000c1e1900 */
[----:B0-----:R-:W-:-:S04]  /*06a0*/  IMAD.WIDE R12, R5, 0x4, R12 ;  /* 0x00000004050c7825 */ /* 0x001fc800078e020c */
[----:B------:R-:W-:Y:S02]  /*06b0*/  IMAD.WIDE R4, R0, 0x4, R6 ;  /* 0x0000000400047825 */ /* 0x000fe400078e0206 */
[----:B------:R-:W2:Y:S04]  /*06c0*/  LDG.E R13, desc[UR12][R12.64] ;  /* 0x0000000c0c0d7981 */ /* 0x000ea8000c1e1900 */
[----:B------:R-:W3:Y:S01]  /*06d0*/  LDG.E R17, desc[UR14][R4.64+-0x8] ;  /* 0xfffff80e04117981 */ /* 0x000ee2000c1e1900 */
[----:B--2---:R-:W-:-:S05]  /*06e0*/  IMAD.IADD R23, R16, 0x1, R13 ;  /* 0x0000000110177824 */ /* 0x004fca00078e020d */
[----:B---3--:R-:W-:-:S13]  /*06f0*/  ISETP.GE.AND P0, PT, R23, R17, PT ;  /* 0x000000111700720c */ /* 0x008fda0003f06270 */
[----:B------:R-:W0:Y:S01]  /*0700*/  @!P0 LDC.64 R20, c[0x0][0x3b0] ;  /* 0x0000ec00ff148b82 */ /* 0x000e220000000a00 */
[C---:B------:R-:W-:Y:S02]  /*0710*/  @!P0 R2UR UR10, R14.reuse ;  /* 0x000000000e0a82ca */ /* 0x040fe400000e0000 */
[C---:B------:R-:W-:Y:S02]  /*0720*/  @!P0 R2UR UR11, R15.reuse ;  /* 0x000000000f0b82ca */ /* 0x040fe400000e0000 */
[----:B------:R-:W-:Y:S02]  /*0730*/  @!P0 R2UR UR12, R14 ;  /* 0x000000000e0c82ca */ /* 0x000fe400000e0000 */
[----:B------:R-:W-:-:S09]  /*0740*/  @!P0 R2UR UR13, R15 ;  /* 0x000000000f0d82ca */ /* 0x000fd200000e0000 */
[----:B------:R1:W-:Y:S04]  /*0750*/  @!P0 STG.E desc[UR10][R4.64+-0x8], R23 ;  /* 0xfffff81704008986 */ /* 0x0003e8000c10190a */
[----:B0-----:R-:W2:Y:S01]  /*0760*/  @!P0 LDG.E R11, desc[UR12][R20.64] ;  /* 0x0000000c140b8981 */ /* 0x001ea2000c1e1900 */
[----:B------:R-:W-:Y:S02]  /*0770*/  SHF.R.S32.HI R17, RZ, 0x1f, R0 ;  /* 0x0000001fff117819 */ /* 0x000fe40000011400 */
[----:B------:R-:W-:Y:S02]  /*0780*/  R2UR UR16, R14 ;  /* 0x000000000e1072ca */ /* 0x000fe400000e0000 */
[----:B------:R-:W-:Y:S01]  /*0790*/  R2UR UR17, R15 ;  /* 0x000000000f1172ca */ /* 0x000fe200000e0000 */
[----:B--2---:R-:W-:-:S05]  /*07a0*/  IMAD R12, R11, UR8, RZ ;  /* 0x000000080b0c7c24 */ /* 0x004fca000f8e02ff */
[----:B------:R-:W-:-:S04]  /*07b0*/  IADD3 R19, P1, PT, R12, R0, RZ ;  /* 0x000000000c137210 */ /* 0x000fc80007f3e0ff */
[----:B------:R-:W-:Y:S02]  /*07c0*/  LEA.HI.X.SX32 R22, R12, R17, 0x1, P1 ;  /* 0x000000110c167211 */ /* 0x000fe400008f0eff */
[----:B------:R-:W-:Y:S01]  /*07d0*/  LEA R18, P1, R19, UR4, 0x2 ;  /* 0x0000000413127c11 */ /* 0x000fe2000f8210ff */
[----:B------:R-:W-:-:S03]  /*07e0*/  IMAD.WIDE R12, R0, 0x4, R8 ;  /* 0x00000004000c7825 */ /* 0x000fc600078e0208 */
[----:B------:R-:W-:Y:S02]  /*07f0*/  LEA.HI.X R19, R19, UR5, R22, 0x2, P1 ;  /* 0x0000000513137c11 */ /* 0x000fe400088f1416 */
[----:B------:R0:W-:Y:S04]  /*0800*/  @!P0 STG.E desc[UR10][R12.64+-0x8], R11 ;  /* 0xfffff80b0c008986 */ /* 0x0001e8000c10190a */
[----:B------:R-:W1:Y:S04]  /*0810*/  @!P0 LDG.E R16, desc[UR12][R2.64] ;  /* 0x0000000c02108981 */ /* 0x000e68000c1e1900 */
[----:B------:R-:W1:Y:S04]  /*0820*/  LDG.E R19, desc[UR14][R18.64+0x4] ;  /* 0x0000040e12137981 */ /* 0x000e68000c1e1900 */
[----:B------:R-:W2:Y:S01]  /*0830*/  LDG.E R20, desc[UR16][R4.64+-0x4] ;  /* 0xfffffc1004147981 */ /* 0x000ea2000c1e1900 */
[----:B-1----:R-:W-:-:S05]  /*0840*/  IMAD.IADD R23, R16, 0x1, R19 ;  /* 0x0000000110177824 */ /* 0x002fca00078e0213 */
[----:B--2---:R-:W-:-:S13]  /*0850*/  ISETP.GE.AND P0, PT, R23, R20, PT ;  /* 0x000000141700720c */ /* 0x004fda0003f06270 */
[----:B------:R-:W0:Y:S01]  /*0860*/  @!P0 LDC.64 R20, c[0x0][0x3b0] ;  /* 0x0000ec00ff148b82 */ /* 0x000e220000000a00 */
[C---:B------:R-:W-:Y:S02]  /*0870*/  @!P0 R2UR UR10, R14.reuse ;  /* 0x000000000e0a82ca */ /* 0x040fe400000e0000 */
[C---:B------:R-:W-:Y:S02]  /*0880*/  @!P0 R2UR UR11, R15.reuse ;  /* 0x000000000f0b82ca */ /* 0x040fe400000e0000 */
[----:B------:R-:W-:Y:S02]  /*0890*/  @!P0 R2UR UR12, R14 ;  /* 0x000000000e0c82ca */ /* 0x000fe400000e0000 */
[----:B------:R-:W-:-:S09]  /*08a0*/  @!P0 R2UR UR13, R15 ;  /* 0x000000000f0d82ca */ /* 0x000fd200000e0000 */
[----:B------:R1:W-:Y:S04]  /*08b0*/  @!P0 STG.E desc[UR10][R4.64+-0x4], R23 ;  /* 0xfffffc1704008986 */ /* 0x0003e8000c10190a */
[----:B0-----:R-:W2:Y:S02]  /*08c0*/  @!P0 LDG.E R11, desc[UR12][R20.64] ;  /* 0x0000000c140b8981 */ /* 0x001ea4000c1e1900 */
[----:B--2---:R-:W-:-:S05]  /*08d0*/  IMAD R22, R11, UR8, RZ ;  /* 0x000000080b167c24 */ /* 0x004fca000f8e02ff */
[----:B------:R-:W-:-:S04]  /*08e0*/  IADD3 R19, P1, PT, R22, R0, RZ ;  /* 0x0000000016137210 */ /* 0x000fc80007f3e0ff */
[----:B------:R-:W-:Y:S02]  /*08f0*/  LEA.HI.X.SX32 R22, R22, R17, 0x1, P1 ;  /* 0x0000001116167211 */ /* 0x000fe400008f0eff */
[----:B------:R-:W-:-:S04]  /*0900*/  LEA R18, P1, R19, UR4, 0x2 ;  /* 0x0000000413127c11 */ /* 0x000fc8000f8210ff */
[----:B------:R-:W-:Y:S01]  /*0910*/  LEA.HI.X R19, R19, UR5, R22, 0x2, P1 ;  /* 0x0000000513137c11 */ /* 0x000fe200088f1416 */
        /* <DEDUP_REMOVED lines=11> */
[----:B------:R-:W-:Y:S04]  /*09d0*/  @!P0 STG.E desc[UR10][R4.64], R23 ;  /* 0x0000001704008986 */ /* 0x000fe8000c10190a */
[----:B0-----:R-:W2:Y:S02]  /*09e0*/  @!P0 LDG.E R11, desc[UR12][R20.64] ;  /* 0x0000000c140b8981 */ /* 0x001ea4000c1e1900 */
[----:B--2---:R-:W-:-:S05]  /*09f0*/  IMAD R22, R11, UR8, RZ ;  /* 0x000000080b167c24 */ /* 0x004fca000f8e02ff */
[----:B------:R-:W-:-:S04]  /*0a00*/  IADD3 R19, P1, PT, R22, R0, RZ ;  /* 0x0000000016137210 */ /* 0x000fc80007f3e0ff */
[----:B------:R-:W-:Y:S02]  /*0a10*/  LEA.HI.X.SX32 R22, R22, R17, 0x1, P1 ;  /* 0x0000001116167211 */ /* 0x000fe400008f0eff */
[----:B------:R-:W-:-:S04]  /*0a20*/  LEA R18, P1, R19, UR4, 0x2 ;  /* 0x0000000413127c11 */ /* 0x000fc8000f8210ff */
[----:B------:R-:W-:Y:S01]  /*0a30*/  LEA.HI.X R19, R19, UR5, R22, 0x2, P1 ;  /* 0x0000000513137c11 */ /* 0x000fe200088f1416 */
[----:B------:R0:W-:Y:S04]  /*0a40*/  @!P0 STG.E desc[UR10][R12.64], R11 ;  /* 0x0000000b0c008986 */ /* 0x0001e8000c10190a */
[----:B------:R-:W2:Y:S04]  /*0a50*/  @!P0 LDG.E R16, desc[UR12][R2.64] ;  /* 0x0000000c02108981 */ /* 0x000ea8000c1e1900 */
        /* <DEDUP_REMOVED lines=11> */
[----:B------:R-:W-:Y:S02]  /*0b10*/  VIADD R10, R10, 0x4 ;  /* 0x000000040a0a7836 */ /* 0x000fe40000000000 */
[----:B------:R-:W-:Y:S01]  /*0b20*/  VIADD R0, R0, 0x4 ;  /* 0x0000000400007836 */ /* 0x000fe20000000000 */
[----:B--2---:R1:W-:Y:S02]  /*0b30*/  @!P0 STG.E desc[UR10][R12.64+0x4], R11 ;  /* 0x0000040b0c008986 */ /* 0x0043e4000c10190a */
[----:B------:R-:W-:-:S13]  /*0b40*/  ISETP.NE.AND P0, PT, R10, RZ, PT ;  /* 0x000000ff0a00720c */ /* 0x000fda0003f05270 */
[----:B-1----:R-:W-:Y:S05]  /*0b50*/  @P0 BRA `(.L_x_6) ;  /* 0xfffffff800ac0947 */ /* 0x002fea000383ffff */
.L_x_2:
[----:B------:R-:W-:Y:S05]  /*0b60*/  BSYNC.RECONVERGENT B0 ;  /* 0x0000000000007941 */ /* 0x000fea0003800200 */
.L_x_1:
[----:B------:R-:W-:Y:S06]  /*0b70*/  BAR.SYNC.DEFER_BLOCKING 0x0 ;  /* 0x0000000000007b1d */ /* 0x000fec0000010000 */
[----:B------:R-:W-:Y:S05]  /*0b80*/  EXIT ;  /* 0x000000000000794d */ /* 0x000fea0003800000 */
        .weak           $__internal_0_$__cuda_sm20_div_rn_f64_full
        .type           $__internal_0_$__cuda_sm20_div_rn_f64_full,@function
        .size           $__internal_0_$__cuda_sm20_div_rn_f64_full,(.L_x_47 - $__internal_0_$__cuda_sm20_div_rn_f64_full)
$__internal_0_$__cuda_sm20_div_rn_f64_full:
[C---:B------:R-:W-:Y:S01]  /*0b90*/  FSETP.GEU.AND P0, PT, |R5|.reuse, 1.469367938527859385e-39, PT ;  /* 0x001000000500780b */ /* 0x040fe20003f0e200 */
[----:B------:R-:W-:Y:S01]  /*0ba0*/  IMAD.MOV.U32 R8, RZ, RZ, 0x1 ;  /* 0x00000001ff087424 */ /* 0x000fe200078e00ff */
[C---:B------:R-:W-:Y:S01]  /*0bb0*/  LOP3.LUT R2, R5.reuse, 0x800fffff, RZ, 0xc0, !PT ;  /* 0x800fffff05027812 */ /* 0x040fe200078ec0ff */
[----:B------:R-:W-:Y:S01]  /*0bc0*/  IMAD.MOV.U32 R13, RZ, RZ, 0x1ca00000 ;  /* 0x1ca00000ff0d7424 */ /* 0x000fe200078e00ff */
[----:B------:R-:W-:Y:S02]  /*0bd0*/  LOP3.LUT R17, R5, 0x7ff00000, RZ, 0xc0, !PT ;  /* 0x7ff0000005117812 */ /* 0x000fe400078ec0ff */
[----:B------:R-:W-:Y:S01]  /*0be0*/  LOP3.LUT R3, R2, 0x3ff00000, RZ, 0xfc, !PT ;  /* 0x3ff0000002037812 */ /* 0x000fe200078efcff */
[----:B------:R-:W-:Y:S01]  /*0bf0*/  IMAD.MOV.U32 R2, RZ, RZ, R4 ;  /* 0x000000ffff027224 */ /* 0x000fe200078e0004 */
[----:B------:R-:W-:-:S04]  /*0c00*/  LOP3.LUT R12, R7, 0x7ff00000, RZ, 0xc0, !PT ;  /* 0x7ff00000070c7812 */ /* 0x000fc800078ec0ff */
[----:B------:R-:W-:Y:S01]  /*0c10*/  ISETP.GE.U32.AND P1, PT, R12, R17, PT ;  /* 0x000000110c00720c */ /* 0x000fe20003f26070 */
[----:B------:R-:W-:Y:S01]  /*0c20*/  @!P0 DMUL R2, R4, 8.98846567431157953865e+307 ;  /* 0x7fe0000004028828 */ /* 0x000fe20000000000 */
[----:B------:R-:W-:-:S05]  /*0c30*/  IMAD.MOV.U32 R19, RZ, RZ, R12 ;  /* 0x000000ffff137224 */ /* 0x000fca00078e000c */
[----:B------:R-:W0:Y:S02]  /*0c40*/  MUFU.RCP64H R9, R3 ;  /* 0x0000000300097308 */ /* 0x000e240000001800 */
[----:B0-----:R-:W-:-:S08]  /*0c50*/  DFMA R10, R8, -R2, 1 ;  /* 0x3ff00000080a742b */ /* 0x001fd00000000802 */
[----:B------:R-:W-:-:S08]  /*0c60*/  DFMA R10, R10, R10, R10 ;  /* 0x0000000a0a0a722b */ /* 0x000fd0000000000a */
[----:B------:R-:W-:Y:S01]  /*0c70*/  DFMA R10, R8, R10, R8 ;  /* 0x0000000a080a722b */ /* 0x000fe20000000008 */
[----:B------:R-:W-:Y:S01]  /*0c80*/  SEL R9, R13, 0x63400000, !P1 ;  /* 0x634000000d097807 */ /* 0x000fe20004800000 */
[----:B------:R-:W-:Y:S01]  /*0c90*/  IMAD.MOV.U32 R8, RZ, RZ, R6 ;  /* 0x000000ffff087224 */ /* 0x000fe200078e0006 */
[----:B------:R-:W-:Y:S02]  /*0ca0*/  FSETP.GEU.AND P1, PT, |R7|, 1.469367938527859385e-39, PT ;  /* 0x001000000700780b */ /* 0x000fe40003f2e200 */
[----:B------:R-:W-:-:S03]  /*0cb0*/  LOP3.LUT R9, R9, 0x800fffff, R7, 0xf8, !PT ;  /* 0x800fffff09097812 */ /* 0x000fc600078ef807 */
[----:B------:R-:W-:-:S08]  /*0cc0*/  DFMA R14, R10, -R2, 1 ;  /* 0x3ff000000a0e742b */ /* 0x000fd00000000802 */
[----:B------:R-:W-:Y:S01]  /*0cd0*/  DFMA R10, R10, R14, R10 ;  /* 0x0000000e0a0a722b */ /* 0x000fe2000000000a */
[----:B------:R-:W-:Y:S10]  /*0ce0*/  @P1 BRA `(.L_x_7) ;  /* 0x0000000000201947 */ /* 0x000ff40003800000 */
[----:B------:R-:W-:Y:S01]  /*0cf0*/  LOP3.LUT R15, R5, 0x7ff00000, RZ, 0xc0, !PT ;  /* 0x7ff00000050f7812 */ /* 0x000fe200078ec0ff */
[----:B------:R-:W-:-:S03]  /*0d00*/  IMAD.MOV.U32 R14, RZ, RZ, RZ ;  /* 0x000000ffff0e7224 */ /* 0x000fc600078e00ff */
[----:B------:R-:W-:-:S04]  /*0d10*/  ISETP.GE.U32.AND P1, PT, R12, R15, PT ;  /* 0x0000000f0c00720c */ /* 0x000fc80003f26070 */
[----:B------:R-:W-:-:S04]  /*0d20*/  SEL R15, R13, 0x63400000, !P1 ;  /* 0x634000000d0f7807 */ /* 0x000fc80004800000 */
[----:B------:R-:W-:-:S04]  /*0d30*/  LOP3.LUT R15, R15, 0x80000000, R7, 0xf8, !PT ;  /* 0x800000000f0f7812 */ /* 0x000fc800078ef807 */
[----:B------:R-:W-:-:S06]  /*0d40*/  LOP3.LUT R15, R15, 0x100000, RZ, 0xfc, !PT ;  /* 0x001000000f0f7812 */ /* 0x000fcc00078efcff */
[----:B------:R-:W-:-:S10]  /*0d50*/  DFMA R8, R8, 2, -R14 ;  /* 0x400000000808782b */ /* 0x000fd4000000080e */
[----:B------:R-:W-:-:S07]  /*0d60*/  LOP3.LUT R19, R9, 0x7ff00000, RZ, 0xc0, !PT ;  /* 0x7ff0000009137812 */ /* 0x000fce00078ec0ff */
.L_x_7:
[----:B------:R-:W-:Y:S01]  /*0d70*/  IMAD.MOV.U32 R18, RZ, RZ, R17 ;  /* 0x000000ffff127224 */ /* 0x000fe200078e0011 */
[----:B------:R-:W-:Y:S01]  /*0d80*/  @!P0 LOP3.LUT R18, R3, 0x7ff00000, RZ, 0xc0, !PT ;  /* 0x7ff0000003128812 */ /* 0x000fe200078ec0ff */
[----:B------:R-:W-:Y:S01]  /*0d90*/  VIADD R20, R19, 0xffffffff ;  /* 0xffffffff13147836 */ /* 0x000fe20000000000 */
[----:B------:R-:W-:-:S03]  /*0da0*/  DMUL R14, R10, R8 ;  /* 0x000000080a0e7228 */ /* 0x000fc60000000000 */
[----:B------:R-:W-:Y:S01]  /*0db0*/  VIADD R21, R18, 0xffffffff ;  /* 0xffffffff12157836 */ /* 0x000fe20000000000 */
[----:B------:R-:W-:-:S04]  /*0dc0*/  ISETP.GT.U32.AND P0, PT, R20, 0x7feffffe, PT ;  /* 0x7feffffe1400780c */ /* 0x000fc80003f04070 */
[----:B------:R-:W-:Y:S01]  /*0dd0*/  ISETP.GT.U32.OR P0, PT, R21, 0x7feffffe, P0 ;  /* 0x7feffffe1500780c */ /* 0x000fe20000704470 */
[----:B------:R-:W-:-:S08]  /*0de0*/  DFMA R16, R14, -R2, R8 ;  /* 0x800000020e10722b */ /* 0x000fd00000000008 */
[----:B------:R-:W-:-:S04]  /*0df0*/  DFMA R10, R10, R16, R14 ;  /* 0x000000100a0a722b */ /* 0x000fc8000000000e */
[----:B------:R-:W-:Y:S07]  /*0e00*/  @P0 BRA `(.L_x_8) ;  /* 0x00000000006c0947 */ /* 0x000fee0003800000 */
[----:B------:R-:W-:-:S04]  /*0e10*/  LOP3.LUT R7, R5, 0x7ff00000, RZ, 0xc0, !PT ;  /* 0x7ff0000005077812 */ /* 0x000fc800078ec0ff */
[CC--:B------:R-:W-:Y:S02]  /*0e20*/  VIADDMNMX R6, R12.reuse, -R7.reuse, 0xb9600000, !PT ;  /* 0xb96000000c067446 */ /* 0x0c0fe40007800907 */
[----:B------:R-:W-:Y:S02]  /*0e30*/  ISETP.GE.U32.AND P0, PT, R12, R7, PT ;  /* 0x000000070c00720c */ /* 0x000fe40003f06070 */
[----:B------:R-:W-:Y:S02]  /*0e40*/  VIMNMX R6, PT, PT, R6, 0x46a00000, PT ;  /* 0x46a0000006067848 */ /* 0x000fe40003fe0100 */
[----:B------:R-:W-:-:S05]  /*0e50*/  SEL R13, R13, 0x63400000, !P0 ;  /* 0x634000000d0d7807 */ /* 0x000fca0004000000 */
[----:B------:R-:W-:Y:S02]  /*0e60*/  IMAD.IADD R14, R6, 0x1, -R13 ;  /* 0x00000001060e7824 */ /* 0x000fe400078e0a0d */
[----:B------:R-:W-:Y:S02]  /*0e70*/  IMAD.MOV.U32 R6, RZ, RZ, RZ ;  /* 0x000000ffff067224 */ /* 0x000fe400078e00ff */
[----:B------:R-:W-:-:S06]  /*0e80*/  VIADD R7, R14, 0x7fe00000 ;  /* 0x7fe000000e077836 */ /* 0x000fcc0000000000 */
[----:B------:R-:W-:-:S10]  /*0e90*/  DMUL R12, R10, R6 ;  /* 0x000000060a0c7228 */ /* 0x000fd40000000000 */
[----:B------:R-:W-:-:S13]  /*0ea0*/  FSETP.GTU.AND P0, PT, |R13|, 1.469367938527859385e-39, PT ;  /* 0x001000000d00780b */ /* 0x000fda0003f0c200 */
[----:B------:R-:W-:Y:S05]  /*0eb0*/  @P0 BRA `(.L_x_9) ;  /* 0x0000000000940947 */ /* 0x000fea0003800000 */
[----:B------:R-:W-:Y:S01]  /*0ec0*/  DFMA R2, R10, -R2, R8 ;  /* 0x800000020a02722b */ /* 0x000fe20000000008 */
[----:B------:R-:W-:-:S09]  /*0ed0*/  IMAD.MOV.U32 R6, RZ, RZ, RZ ;  /* 0x000000ffff067224 */ /* 0x000fd200078e00ff */
[C---:B------:R-:W-:Y:S02]  /*0ee0*/  FSETP.NEU.AND P0, PT, R3.reuse, RZ, PT ;  /* 0x000000ff0300720b */ /* 0x040fe40003f0d000 */
[----:B------:R-:W-:-:S04]  /*0ef0*/  LOP3.LUT R5, R3, 0x80000000, R5, 0x48, !PT ;  /* 0x8000000003057812 */ /* 0x000fc800078e4805 */
[----:B------:R-:W-:-:S07]  /*0f00*/  LOP3.LUT R7, R5, R7, RZ, 0xfc, !PT ;  /* 0x0000000705077212 */ /* 0x000fce00078efcff */
[----:B------:R-:W-:Y:S05]  /*0f10*/  @!P0 BRA `(.L_x_9) ;  /* 0x00000000007c8947 */ /* 0x000fea0003800000 */
[----:B------:R-:W-:Y:S01]  /*0f20*/  IMAD.MOV R3, RZ, RZ, -R14 ;  /* 0x000000ffff037224 */ /* 0x000fe200078e0a0e */
[----:B------:R-:W-:Y:S01]  /*0f30*/  DMUL.RP R6, R10, R6 ;  /* 0x000000060a067228 */ /* 0x000fe20000008000 */
[----:B------:R-:W-:-:S06]  /*0f40*/  IMAD.MOV.U32 R2, RZ, RZ, RZ ;  /* 0x000000ffff027224 */ /* 0x000fcc00078e00ff */
[----:B------:R-:W-:-:S03]  /*0f50*/  DFMA R2, R12, -R2, R10 ;  /* 0x800000020c02722b */ /* 0x000fc6000000000a */
[----:B------:R-:W-:-:S03]  /*0f60*/  LOP3.LUT R5, R7, R5, RZ, 0x3c, !PT ;  /* 0x0000000507057212 */ /* 0x000fc600078e3cff */
[----:B------:R-:W-:-:S04]  /*0f70*/  IADD3 R2, PT, PT, -R14, -0x43300000, RZ ;  /* 0xbcd000000e027810 */ /* 0x000fc80007ffe1ff */
[----:B------:R-:W-:-:S04]  /*0f80*/  FSETP.NEU.AND P0, PT, |R3|, R2, PT ;  /* 0x000000020300720b */ /* 0x000fc80003f0d200 */
[----:B------:R-:W-:Y:S02]  /*0f90*/  FSEL R12, R6, R12, !P0 ;  /* 0x0000000c060c7208 */ /* 0x000fe40004000000 */
[----:B------:R-:W-:Y:S01]  /*0fa0*/  FSEL R13, R5, R13, !P0 ;  /* 0x0000000d050d7208 */ /* 0x000fe20004000000 */
[----:B------:R-:W-:Y:S06]  /*0fb0*/  BRA `(.L_x_9) ;  /* 0x0000000000547947 */ /* 0x000fec0003800000 */
.L_x_8:
[----:B------:R-:W-:-:S14]  /*0fc0*/  DSETP.NAN.AND P0, PT, R6, R6, PT ;  /* 0x000000060600722a */ /* 0x000fdc0003f08000 */
[----:B------:R-:W-:Y:S05]  /*0fd0*/  @P0 BRA `(.L_x_10) ;  /* 0x0000000000440947 */ /* 0x000fea0003800000 */
[----:B------:R-:W-:-:S14]  /*0fe0*/  DSETP.NAN.AND P0, PT, R4, R4, PT ;  /* 0x000000040400722a */ /* 0x000fdc0003f08000 */
[----:B------:R-:W-:Y:S05]  /*0ff0*/  @P0 BRA `(.L_x_11) ;  /* 0x0000000000300947 */ /* 0x000fea0003800000 */
[----:B------:R-:W-:Y:S01]  /*1000*/  ISETP.NE.AND P0, PT, R19, R18, PT ;  /* 0x000000121300720c */ /* 0x000fe20003f05270 */
[----:B------:R-:W-:Y:S02]  /*1010*/  IMAD.MOV.U32 R12, RZ, RZ, 0x0 ;  /* 0x00000000ff0c7424 */ /* 0x000fe400078e00ff */
[----:B------:R-:W-:-:S10]  /*1020*/  IMAD.MOV.U32 R13, RZ, RZ, -0x80000 ;  /* 0xfff80000ff0d7424 */ /* 0x000fd400078e00ff */
[----:B------:R-:W-:Y:S05]  /*1030*/  @!P0 BRA `(.L_x_9) ;  /* 0x0000000000348947 */ /* 0x000fea0003800000 */
[----:B------:R-:W-:Y:S02]  /*1040*/  ISETP.NE.AND P0, PT, R19, 0x7ff00000, PT ;  /* 0x7ff000001300780c */ /* 0x000fe40003f05270 */
[----:B------:R-:W-:Y:S02]  /*1050*/  LOP3.LUT R13, R7, 0x80000000, R5, 0x48, !PT ;  /* 0x80000000070d7812 */ /* 0x000fe400078e4805 */
[----:B------:R-:W-:-:S13]  /*1060*/  ISETP.EQ.OR P0, PT, R18, RZ, !P0 ;  /* 0x000000ff1200720c */ /* 0x000fda0004702670 */
[----:B------:R-:W-:Y:S01]  /*1070*/  @P0 LOP3.LUT R2, R13, 0x7ff00000, RZ, 0xfc, !PT ;  /* 0x7ff000000d020812 */ /* 0x000fe200078efcff */
[----:B------:R-:W-:Y:S02]  /*1080*/  @!P0 IMAD.MOV.U32 R12, RZ, RZ, RZ ;  /* 0x000000ffff0c8224 */ /* 0x000fe400078e00ff */
[----:B------:R-:W-:Y:S02]  /*1090*/  @P0 IMAD.MOV.U32 R12, RZ, RZ, RZ ;  /* 0x000000ffff0c0224 */ /* 0x000fe400078e00ff */
[----:B------:R-:W-:Y:S01]  /*10a0*/  @P0 IMAD.MOV.U32 R13, RZ, RZ, R2 ;  /* 0x000000ffff0d0224 */ /* 0x000fe200078e0002 */
[----:B------:R-:W-:Y:S06]  /*10b0*/  BRA `(.L_x_9) ;  /* 0x0000000000147947 */ /* 0x000fec0003800000 */
.L_x_11:
[----:B------:R-:W-:Y:S01]  /*10c0*/  LOP3.LUT R13, R5, 0x80000, RZ, 0xfc, !PT ;  /* 0x00080000050d7812 */ /* 0x000fe200078efcff */
[----:B------:R-:W-:Y:S01]  /*10d0*/  IMAD.MOV.U32 R12, RZ, RZ, R4 ;  /* 0x000000ffff0c7224 */ /* 0x000fe200078e0004 */
[----:B------:R-:W-:Y:S06]  /*10e0*/  BRA `(.L_x_9) ;  /* 0x0000000000087947 */ /* 0x000fec0003800000 */
.L_x_10:
[----:B------:R-:W-:Y:S01]  /*10f0*/  LOP3.LUT R13, R7, 0x80000, RZ, 0xfc, !PT ;  /* 0x00080000070d7812 */ /* 0x000fe200078efcff */
[----:B------:R-:W-:-:S07]  /*1100*/  IMAD.MOV.U32 R12, RZ, RZ, R6 ;  /* 0x000000ffff0c7224 */ /* 0x000fce00078e0006 */
.L_x_9:
[----:B------:R-:W-:Y:S02]  /*1110*/  IMAD.MOV.U32 R2, RZ, RZ, R0 ;  /* 0x000000ffff027224 */ /* 0x000fe400078e0000 */
[----:B------:R-:W-:-:S04]  /*1120*/  IMAD.MOV.U32 R3, RZ, RZ, 0x0 ;  /* 0x00000000ff037424 */ /* 0x000fc800078e00ff */
[----:B------:R-:W-:Y:S05]  /*1130*/  RET.REL.NODEC R2 `(_Z10UpdatePathiPiS_S_S_S_S_) ;  /* 0xffffffec02b07950 */ /* 0x000fea0003c3ffff */
.L_x_12:
[----:B------:R-:W-:-:S00]  /*1140*/  BRA `(.L_x_12) ;  /* 0xfffffffc00fc7947 */ /* 0x000fc0000383ffff */
[----:B------:R-:W-:-:S00]  /*1150*/  NOP ;  /* 0x0000000000007918 */ /* 0x000fc00000000000 */
        /* <DEDUP_REMOVED lines=10> */
.L_x_47:


//--------------------- .text._Z15UpdateGlobalMinPiS_S_S_S_ --------------------------
	.section	.text._Z15UpdateGlobalMinPiS_S_S_S_,"ax",@progbits
	.align	128
        .global         _Z15UpdateGlobalMinPiS_S_S_S_
        .type           _Z15UpdateGlobalMinPiS_S_S_S_,@function
        .size           _Z15UpdateGlobalMinPiS_S_S_S_,(.L_x_50 - _Z15UpdateGlobalMinPiS_S_S_S_)
        .other          _Z15UpdateGlobalMinPiS_S_S_S_,@"STO_CUDA_ENTRY STV_DEFAULT"
_Z15UpdateGlobalMinPiS_S_S_S_:
.text._Z15UpdateGlobalMinPiS_S_S_S_:
[----:B------:R-:W-:Y:S01]  /*0000*/  LDC R1, c[0x0][0x37c] ;  /* 0x0000df00ff017b82 */ /* 0x000fe20000000800 */
[----:B------:R-:W0:Y:S07]  /*0010*/  S2R R0, SR_TID.X ;  /* 0x0000000000007919 */ /* 0x000e2e0000002100 */
[----:B------:R-:W0:Y:S02]  /*0020*/  S2UR UR4, SR_CTAID.X ;  /* 0x00000000000479c3 */ /* 0x000e240000002500 */
[----:B0-----:R-:W-:-:S13]  /*0030*/  LOP3.LUT P0, RZ, R0, UR4, RZ, 0xfc, !PT ;  /* 0x0000000400ff7c12 */ /* 0x001fda000f80fcff */
[----:B------:R-:W-:Y:S05]  /*0040*/  @P0 EXIT ;  /* 0x000000000000094d */ /* 0x000fea0003800000 */
[----:B------:R-:W0:Y:S01]  /*0050*/  LDCU UR5, c[0x0][0x370] ;  /* 0x00006e00ff0577ac */ /* 0x000e220008000800 */
[----:B------:R-:W-:Y:S02]  /*0060*/  IMAD.MOV.U32 R0, RZ, RZ, 0xf4241 ;  /* 0x000f4241ff007424 */ /* 0x000fe400078e00ff */
[----:B------:R-:W-:Y:S01]  /*0070*/  IMAD.MOV.U32 R2, RZ, RZ, -0x1 ;  /* 0xffffffffff027424 */ /* 0x000fe200078e00ff */
[----:B------:R-:W1:Y:S01]  /*0080*/  LDCU.64 UR14, c[0x0][0x358] ;  /* 0x00006b00ff0e77ac */ /* 0x000e620008000a00 */
[----:B------:R-:W-:Y:S01]  /*0090*/  IMAD.MOV.U32 R3, RZ, RZ, RZ ;  /* 0x000000ffff037224 */ /* 0x000fe200078e00ff */
[----:B0-----:R-:W-:Y:S02]  /*00a0*/  UISETP.GE.U32.AND UP0, UPT, UR5, 0x10, UPT ;  /* 0x000000100500788c */ /* 0x001fe4000bf06070 */
[----:B------:R-:W-:-:S07]  /*00b0*/  ULOP3.LUT UR12, UR5, 0xf, URZ, 0xc0, !UPT ;  /* 0x0000000f050c7892 */ /* 0x000fce000f8ec0ff */
[----:B-1----:R-:W-:Y:S05]  /*00c0*/  BRA.U !UP0, `(.L_x_13) ;  /* 0x0000000508607547 */ /* 0x002fea000b800000 */
[----:B------:R-:W0:Y:S01]  /*00d0*/  LDCU.128 UR8, c[0x0][0x390] ;  /* 0x00007200ff0877ac */ /* 0x000e220008000c00 */
[----:B------:R-:W-:Y:S02]  /*00e0*/  HFMA2 R0, -RZ, RZ, 8.94069671630859375e-07, 3.126953125 ;  /* 0x000f4241ff007431 */ /* 0x000fe400000001ff */
[----:B------:R-:W-:Y:S01]  /*00f0*/  IMAD.MOV.U32 R2, RZ, RZ, -0x1 ;  /* 0xffffffffff027424 */ /* 0x000fe200078e00ff */
[----:B------:R-:W-:Y:S02]  /*0100*/  ULOP3.LUT UR13, UR5, 0x7ffffff0, URZ, 0xc0, !UPT ;  /* 0x7ffffff0050d7892 */ /* 0x000fe4000f8ec0ff */
[----:B------:R-:W-:-:S04]  /*0110*/  ULOP3.LUT UR4, UR5, 0xfffffff0, URZ, 0xc0, !UPT ;  /* 0xfffffff005047892 */ /* 0x000fc8000f8ec0ff */
[----:B------:R-:W-:Y:S01]  /*0120*/  IMAD.U32 R3, RZ, RZ, UR13 ;  /* 0x0000000dff037e24 */ /* 0x000fe2000f8e00ff */
[----:B------:R-:W-:Y:S02]  /*0130*/  UIADD3 UR4, UPT, UPT, -UR4, URZ, URZ ;  /* 0x000000ff04047290 */ /* 0x000fe4000fffe1ff */
[----:B0-----:R-:W-:Y:S02]  /*0140*/  UIADD3 UR8, UP0, UPT, UR8, 0x20, URZ ;  /* 0x0000002008087890 */ /* 0x001fe4000ff1e0ff */
[----:B------:R-:W-:Y:S02]  /*0150*/  UIADD3 UR6, UP1, UPT, UR10, 0x20, URZ ;  /* 0x000000200a067890 */ /* 0x000fe4000ff3e0ff */
[----:B------:R-:W-:Y:S02]  /*0160*/  UIADD3.X UR9, UPT, UPT, URZ, UR9, URZ, UP0, !UPT ;  /* 0x00000009ff097290 */ /* 0x000fe400087fe4ff */
[----:B------:R-:W-:Y:S01]  /*0170*/  UIADD3.X UR7, UPT, UPT, URZ, UR11, URZ, UP1, !UPT ;  /* 0x0000000bff077290 */ /* 0x000fe20008ffe4ff */
[----:B------:R-:W-:Y:S01]  /*0180*/  IMAD.U32 R4, RZ, RZ, UR8 ;  /* 0x00000008ff047e24 */ /* 0x000fe2000f8e00ff */
[----:B------:R-:W-:-:S02]  /*0190*/  MOV R8, UR6 ;  /* 0x0000000600087c02 */ /* 0x000fc40008000f00 */
[----:B------:R-:W-:Y:S02]  /*01a0*/  IMAD.U32 R5, RZ, RZ, UR9 ;  /* 0x00000009ff057e24 */ /* 0x000fe4000f8e00ff */
[----:B------:R-:W-:-:S07]  /*01b0*/  IMAD.U32 R9, RZ, RZ, UR7 ;  /* 0x00000007ff097e24 */ /* 0x000fce000f8e00ff */
.L_x_14:
[----:B------:R-:W2:Y:S04]  /*01c0*/  LDG.E R11, desc[UR14][R4.64+-0x20] ;  /* 0xffffe00e040b7981 */ /* 0x000ea8000c1e1900 */
[----:B------:R-:W3:Y:S01]  /*01d0*/  LDG.E R13, desc[UR14][R4.64+-0x1c] ;  /* 0xffffe40e040d7981 */ /* 0x000ee2000c1e1900 */
[----:B0-----:R-:W-:Y:S01]  /*01e0*/  IMAD.MOV.U32 R6, RZ, RZ, R8 ;  /* 0x000000ffff067224 */ /* 0x001fe200078e0008 */
[----:B------:R-:W-:Y:S02]  /*01f0*/  MOV R7, R9 ;  /* 0x0000000900077202 */ /* 0x000fe40000000f00 */
[----:B------:R-:W4:Y:S01]  /*0200*/  LDG.E R9, desc[UR14][R4.64+-0x18] ;  /* 0xffffe80e04097981 */ /* 0x000f22000c1e1900 */
[----:B--2---:R-:W-:-:S13]  /*0210*/  ISETP.GT.AND P0, PT, R0, R11, PT ;  /* 0x0000000b0000720c */ /* 0x004fda0003f04270 */
[----:B-----5:R0:W2:Y:S01]  /*0220*/  @P0 LDG.E R2, desc[UR14][R6.64+-0x20] ;  /* 0xffffe00e06020981 */ /* 0x0200a2000c1e1900 */
[----:B------:R-:W-:-:S03]  /*0230*/  @P0 IMAD.MOV.U32 R0, RZ, RZ, R11 ;  /* 0x000000ffff000224 */ /* 0x000fc600078e000b */
[----:B------:R-:W4:Y:S02]  /*0240*/  LDG.E R11, desc[UR14][R4.64+-0x14] ;  /* 0xffffec0e040b7981 */ /* 0x000f24000c1e1900 */
[----:B---3--:R-:W-:-:S13]  /*0250*/  ISETP.GT.AND P0, PT, R0, R13, PT ;  /* 0x0000000d0000720c */ /* 0x008fda0003f04270 */
[----:B--2---:R0:W2:Y:S01]  /*0260*/  @P0 LDG.E R2, desc[UR14][R6.64+-0x1c] ;  /* 0xffffe40e06020981 */ /* 0x0040a2000c1e1900 */
[----:B------:R-:W-:-:S05]  /*0270*/  @P0 IMAD.MOV.U32 R0, RZ, RZ, R13 ;  /* 0x000000ffff000224 */ /* 0x000fca00078e000d */
[----:B----4-:R-:W-:-:S13]  /*0280*/  ISETP.GT.AND P0, PT, R0, R9, PT ;  /* 0x000000090000720c */ /* 0x010fda0003f04270 */
[----:B--2---:R0:W2:Y:S01]  /*0290*/  @P0 LDG.E R2, desc[UR14][R6.64+-0x18] ;  /* 0xffffe80e06020981 */ /* 0x0040a2000c1e1900 */
[----:B------:R-:W-:-:S03]  /*02a0*/  @P0 IMAD.MOV.U32 R0, RZ, RZ, R9 ;  /* 0x000000ffff000224 */ /* 0x000fc600078e0009 */
[----:B------:R-:W3:Y:S02]  /*02b0*/  LDG.E R9, desc[UR14][R4.64+-0x10] ;  /* 0xfffff00e04097981 */ /* 0x000ee4000c1e1900 */
[----:B------:R-:W-:-:S13]  /*02c0*/  ISETP.GT.AND P0, PT, R0, R11, PT ;  /* 0x0000000b0000720c */ /* 0x000fda0003f04270 */
[----:B--2---:R0:W2:Y:S01]  /*02d0*/  @P0 LDG.E R2, desc[UR14][R6.64+-0x14] ;  /* 0xffffec0e06020981 */ /* 0x0040a2000c1e1900 */
[----:B------:R-:W-:-:S03]  /*02e0*/  @P0 MOV R0, R11 ;  /* 0x0000000b00000202 */ /* 0x000fc60000000f00 */
[----:B------:R-:W4:Y:S01]  /*02f0*/  LDG.E R11, desc[UR14][R4.64+-0xc] ;  /* 0xfffff40e040b7981 */ /* 0x000f22000c1e1900 */
[----:B---3--:R-:W-:-:S13]  /*0300*/  ISETP.GT.AND P0, PT, R0, R9, PT ;  /* 0x000000090000720c */ /* 0x008fda0003f04270 */
[----:B------:R-:W-:Y:S02]  /*0310*/  @P0 IMAD.MOV.U32 R0, RZ, RZ, R9 ;  /* 0x000000ffff000224 */ /* 0x000fe400078e0009 */
[----:B------:R-:W3:Y:S04]  /*0320*/  LDG.E R9, desc[UR14][R4.64+-0x8] ;  /* 0xfffff80e04097981 */ /* 0x000ee8000c1e1900 */
[----:B--2---:R0:W2:Y:S01]  /*0330*/  @P0 LDG.E R2, desc[UR14][R6.64+-0x10] ;  /* 0xfffff00e06020981 */ /* 0x0040a2000c1e1900 */
[----:B----4-:R-:W-:-:S13]  /*0340*/  ISETP.GT.AND P0, PT, R0, R11, PT ;  /* 0x0000000b0000720c */ /* 0x010fda0003f04270 */
[----:B------:R-:W-:Y:S02]  /*0350*/  @P0 IMAD.MOV.U32 R0, RZ, RZ, R11 ;  /* 0x000000ffff000224 */ /* 0x000fe400078e000b */
[----:B------:R-:W4:Y:S04]  /*0360*/  LDG.E R11, desc[UR14][R4.64+-0x4] ;  /* 0xfffffc0e040b7981 */ /* 0x000f28000c1e1900 */
[----:B--2---:R0:W2:Y:S01]  /*0370*/  @P0 LDG.E R2, desc[UR14][R6.64+-0xc] ;  /* 0xfffff40e06020981 */ /* 0x0040a2000c1e1900 */
[----:B---3--:R-:W-:-:S13]  /*0380*/  ISETP.GT.AND P0, PT, R0, R9, PT ;  /* 0x000000090000720c */ /* 0x008fda0003f04270 */
[----:B------:R-:W-:Y:S02]  /*0390*/  @P0 IMAD.MOV.U32 R0, RZ, RZ, R9 ;  /* 0x000000ffff000224 */ /* 0x000fe400078e0009 */
[----:B------:R-:W3:Y:S04]  /*03a0*/  LDG.E R9, desc[UR14][R4.64] ;  /* 0x0000000e04097981 */ /* 0x000ee8000c1e1900 */
[----:B--2---:R0:W2:Y:S01]  /*03b0*/  @P0 LDG.E R2, desc[UR14][R6.64+-0x8] ;  /* 0xfffff80e06020981 */ /* 0x0040a2000c1e1900 */
[----:B----4-:R-:W-:-:S13]  /*03c0*/  ISETP.GT.AND P0, PT, R0, R11, PT ;  /* 0x0000000b0000720c */ /* 0x010fda0003f04270 */
[----:B------:R-:W-:Y:S02]  /*03d0*/  @P0 MOV R0, R11 ;  /* 0x0000000b00000202 */ /* 0x000fe40000000f00 */
[----:B------:R-:W4:Y:S04]  /*03e0*/  LDG.E R11, desc[UR14][R4.64+0x4] ;  /* 0x0000040e040b7981 */ /* 0x000f28000c1e1900 */
[----:B--2---:R0:W2:Y:S01]  /*03f0*/  @P0 LDG.E R2, desc[UR14][R6.64+-0x4] ;  /* 0xfffffc0e06020981 */ /* 0x0040a2000c1e1900 */
        /* <DEDUP_REMOVED lines=25> */
[----:B------:R-:W-:Y:S01]  /*0590*/  @P0 IMAD.MOV.U32 R0, RZ, RZ, R9 ;  /* 0x000000ffff000224 */ /* 0x000fe200078e0009 */
[----:B--2---:R0:W2:Y:S04]  /*05a0*/  @P0 LDG.E R2, desc[UR14][R6.64+0x18] ;  /* 0x0000180e06020981 */ /* 0x0040a8000c1e1900 */
[----:B----4-:R-:W-:Y:S01]  /*05b0*/  ISETP.GT.AND P0, PT, R0, R11, PT ;  /* 0x0000000b0000720c */ /* 0x010fe20003f04270 */
[----:B------:R-:W-:-:S04]  /*05c0*/  UIADD3 UR4, UPT, UPT, UR4, 0x10, URZ ;  /* 0x0000001004047890 */ /* 0x000fc8000fffe0ff */
[----:B------:R-:W-:Y:S01]  /*05d0*/  UISETP.NE.AND UP0, UPT, UR4, URZ, UPT ;  /* 0x000000ff0400728c */ /* 0x000fe2000bf05270 */
[----:B------:R-:W-:-:S07]  /*05e0*/  IADD3 R8, P2, PT, R6, 0x40, RZ ;  /* 0x0000004006087810 */ /* 0x000fce0007f5e0ff */
[----:B--2---:R0:W5:Y:S01]  /*05f0*/  @P0 LDG.E R2, desc[UR14][R6.64+0x1c] ;  /* 0x00001c0e06020981 */ /* 0x004162000c1e1900 */
[----:B------:R-:W-:Y:S01]  /*0600*/  IADD3 R4, P1, PT, R4, 0x40, RZ ;  /* 0x0000004004047810 */ /* 0x000fe20007f3e0ff */
[----:B------:R-:W-:Y:S02]  /*0610*/  IMAD.X R9, RZ, RZ, R7, P2 ;  /* 0x000000ffff097224 */ /* 0x000fe400010e0607 */
[----:B------:R-:W-:Y:S01]  /*0620*/  @P0 IMAD.MOV.U32 R0, RZ, RZ, R11 ;  /* 0x000000ffff000224 */ /* 0x000fe200078e000b */
[----:B------:R-:W-:Y:S01]  /*0630*/  IADD3.X R5, PT, PT, RZ, R5, RZ, P1, !PT ;  /* 0x00000005ff057210 */ /* 0x000fe20000ffe4ff */
[----:B------:R-:W-:Y:S08]  /*0640*/  BRA.U UP0, `(.L_x_14) ;  /* 0xfffffff900dc7547 */ /* 0x000ff0000b83ffff */
.L_x_13:
[----:B------:R-:W-:-:S09]  /*0650*/  UISETP.NE.AND UP0, UPT, UR12, URZ, UPT ;  /* 0x000000ff0c00728c */ /* 0x000fd2000bf05270 */
[----:B------:R-:W-:Y:S05]  /*0660*/  BRA.U !UP0, `(.L_x_15) ;  /* 0x0000000508687547 */ /* 0x000fea000b800000 */
[----:B------:R-:W-:Y:S02]  /*0670*/  UISETP.GE.U32.AND UP0, UPT, UR12, 0x8, UPT ;  /* 0x000000080c00788c */ /* 0x000fe4000bf06070 */
[----:B------:R-:W-:-:S04]  /*0680*/  ULOP3.LUT UR6, UR5, 0x7, URZ, 0xc0, !UPT ;  /* 0x0000000705067892 */ /* 0x000fc8000f8ec0ff */
[----:B------:R-:W-:-:S03]  /*0690*/  UISETP.NE.AND UP1, UPT, UR6, URZ, UPT ;  /* 0x000000ff0600728c */ /* 0x000fc6000bf25270 */
[----:B------:R-:W-:Y:S08]  /*06a0*/  BRA.U !UP0, `(.L_x_16) ;  /* 0x0000000108947547 */ /* 0x000ff0000b800000 */
[----:B------:R-:W0:Y:S02]  /*06b0*/  LDC.64 R4, c[0x0][0x390] ;  /* 0x0000e400ff047b82 */ /* 0x000e240000000a00 */
[----:B0-----:R-:W-:-:S06]  /*06c0*/  IMAD.WIDE.U32 R6, R3, 0x4, R4 ;  /* 0x0000000403067825 */ /* 0x001fcc00078e0004 */
[----:B------:R-:W0:Y:S01]  /*06d0*/  LDC.64 R4, c[0x0][0x398] ;  /* 0x0000e600ff047b82 */ /* 0x000e220000000a00 */
[----:B------:R-:W2:Y:S04]  /*06e0*/  LDG.E R9, desc[UR14][R6.64] ;  /* 0x0000000e06097981 */ /* 0x000ea8000c1e1900 */
[----:B------:R-:W3:Y:S01]  /*06f0*/  LDG.E R11, desc[UR14][R6.64+0x4] ;  /* 0x0000040e060b7981 */ /* 0x000ee2000c1e1900 */
[----:B0-----:R-:W-:Y:S01]  /*0700*/  IMAD.WIDE.U32 R4, R3, 0x4, R4 ;  /* 0x0000000403047825 */ /* 0x001fe200078e0004 */
[----:B--2---:R-:W-:-:S13]  /*0710*/  ISETP.GT.AND P0, PT, R0, R9, PT ;  /* 0x000000090000720c */ /* 0x004fda0003f04270 */
[----:B-----5:R1:W2:Y:S01]  /*0720*/  @P0 LDG.E R2, desc[UR14][R4.64] ;  /* 0x0000000e04020981 */ /* 0x0202a2000c1e1900 */
[----:B------:R-:W-:-:S03]  /*0730*/  @P0 IMAD.MOV.U32 R0, RZ, RZ, R9 ;  /* 0x000000ffff000224 */ /* 0x000fc600078e0009 */
[----:B------:R-:W4:Y:S02]  /*0740*/  LDG.E R9, desc[UR14][R6.64+0x8] ;  /* 0x0000080e06097981 */ /* 0x000f24000c1e1900 */
[----:B---3--:R-:W-:-:S13]  /*0750*/  ISETP.GT.AND P0, PT, R0, R11, PT ;  /* 0x0000000b0000720c */ /* 0x008fda0003f04270 */
[----:B--2---:R1:W2:Y:S01]  /*0760*/  @P0 LDG.E R2, desc[UR14][R4.64+0x4] ;  /* 0x0000040e04020981 */ /* 0x0042a2000c1e1900 */
[----:B------:R-:W-:-:S03]  /*0770*/  @P0 MOV R0, R11 ;  /* 0x0000000b00000202 */ /* 0x000fc60000000f00 */
[----:B------:R-:W3:Y:S01]  /*0780*/  LDG.E R11, desc[UR14][R6.64+0xc] ;  /* 0x00000c0e060b7981 */ /* 0x000ee2000c1e1900 */
        /* <DEDUP_REMOVED lines=17> */
[----:B------:R-:W-:Y:S01]  /*08a0*/  @P0 IMAD.MOV.U32 R0, RZ, RZ, R9 ;  /* 0x000000ffff000224 */ /* 0x000fe200078e0009 */
[----:B--2---:R1:W2:Y:S04]  /*08b0*/  @P0 LDG.E R2, desc[UR14][R4.64+0x18] ;  /* 0x0000180e04020981 */ /* 0x0042a8000c1e1900 */
[----:B---3--:R-:W-:Y:S02]  /*08c0*/  ISETP.GT.AND P0, PT, R0, R11, PT ;  /* 0x0000000b0000720c */ /* 0x008fe40003f04270 */
[----:B------:R-:W-:-:S11]  /*08d0*/  IADD3 R3, PT, PT, R3, 0x8, RZ ;  /* 0x0000000803037810 */ /* 0x000fd60007ffe0ff */
[----:B--2---:R1:W5:Y:S01]  /*08e0*/  @P0 LDG.E R2, desc[UR14][R4.64+0x1c] ;  /* 0x00001c0e04020981 */ /* 0x004362000c1e1900 */
[----:B------:R-:W-:-:S07]  /*08f0*/  @P0 IMAD.MOV.U32 R0, RZ, RZ, R11 ;  /* 0x000000ffff000224 */ /* 0x000fce00078e000b */
.L_x_16:
[----:B------:R-:W-:Y:S05]  /*0900*/  BRA.U !UP1, `(.L_x_15) ;  /* 0x0000000109c07547 */ /* 0x000fea000b800000 */
[----:B------:R-:W-:Y:S02]  /*0910*/  UISETP.GE.U32.AND UP0, UPT, UR6, 0x4, UPT ;  /* 0x000000040600788c */ /* 0x000fe4000bf06070 */
[----:B------:R-:W-:-:S04]  /*0920*/  ULOP3.LUT UR4, UR5, 0x3, URZ, 0xc0, !UPT ;  /* 0x0000000305047892 */ /* 0x000fc8000f8ec0ff */
[----:B------:R-:W-:-:S03]  /*0930*/  UISETP.NE.AND UP1, UPT, UR4, URZ, UPT ;  /* 0x000000ff0400728c */ /* 0x000fc6000bf25270 */
[----:B------:R-:W-:Y:S08]  /*0940*/  BRA.U !UP0, `(.L_x_17) ;  /* 0x0000000108547547 */ /* 0x000ff0000b800000 */
[----:B-1----:R-:W1:Y:S08]  /*0950*/  LDC.64 R4, c[0x0][0x390] ;  /* 0x0000e400ff047b82 */ /* 0x002e700000000a00 */
[----:B0-----:R-:W0:Y:S01]  /*0960*/  LDC.64 R6, c[0x0][0x398] ;  /* 0x0000e600ff067b82 */ /* 0x001e220000000a00 */
[----:B-1----:R-:W-:-:S05]  /*0970*/  IMAD.WIDE.U32 R4, R3, 0x4, R4 ;  /* 0x0000000403047825 */ /* 0x002fca00078e0004 */
[----:B------:R-:W2:Y:S04]  /*0980*/  LDG.E R9, desc[UR14][R4.64] ;  /* 0x0000000e04097981 */ /* 0x000ea8000c1e1900 */
[----:B------:R-:W3:Y:S01]  /*0990*/  LDG.E R11, desc[UR14][R4.64+0x4] ;  /* 0x0000040e040b7981 */ /* 0x000ee2000c1e1900 */
[----:B0-----:R-:W-:Y:S01]  /*09a0*/  IMAD.WIDE.U32 R6, R3, 0x4, R6 ;  /* 0x0000000403067825 */ /* 0x001fe200078e0006 */
[----:B--2---:R-:W-:-:S13]  /*09b0*/  ISETP.GT.AND P0, PT, R0, R9, PT ;  /* 0x000000090000720c */ /* 0x004fda0003f04270 */
[----:B-----5:R2:W4:Y:S01]  /*09c0*/  @P0 LDG.E R2, desc[UR14][R6.64] ;  /* 0x0000000e06020981 */ /* 0x020522000c1e1900 */
[----:B------:R-:W-:-:S03]  /*09d0*/  @P0 IMAD.MOV.U32 R0, RZ, RZ, R9 ;  /* 0x000000ffff000224 */ /* 0x000fc600078e0009 */
[----:B------:R-:W2:Y:S02]  /*09e0*/  LDG.E R9, desc[UR14][R4.64+0x8] ;  /* 0x0000080e04097981 */ /* 0x000ea4000c1e1900 */
[----:B---3--:R-:W-:-:S13]  /*09f0*/  ISETP.GT.AND P0, PT, R0, R11, PT ;  /* 0x0000000b0000720c */ /* 0x008fda0003f04270 */
[----:B----4-:R3:W4:Y:S01]  /*0a00*/  @P0 LDG.E R2, desc[UR14][R6.64+0x4] ;  /* 0x0000040e06020981 */ /* 0x010722000c1e1900 */
[----:B------:R-:W-:-:S03]  /*0a10*/  @P0 MOV R0, R11 ;  /* 0x0000000b00000202 */ /* 0x000fc60000000f00 */
[----:B------:R-:W3:Y:S01]  /*0a20*/  LDG.E R11, desc[UR14][R4.64+0xc] ;  /* 0x00000c0e040b7981 */ /* 0x000ee2000c1e1900 */
[----:B--2---:R-:W-:-:S13]  /*0a30*/  ISETP.GT.AND P0, PT, R0, R9, PT ;  /* 0x000000090000720c */ /* 0x004fda0003f04270 */
[----:B------:R-:W-:Y:S01]  /*0a40*/  @P0 IMAD.MOV.U32 R0, RZ, RZ, R9 ;  /* 0x000000ffff000224 */ /* 0x000fe200078e0009 */
[----:B----4-:R2:W4:Y:S04]  /*0a50*/  @P0 LDG.E R2, desc[UR14][R6.64+0x8] ;  /* 0x0000080e06020981 */ /* 0x010528000c1e1900 */
[----:B---3--:R-:W-:-:S13]  /*0a60*/  ISETP.GT.AND P0, PT, R0, R11, PT ;  /* 0x0000000b0000720c */ /* 0x008fda0003f04270 */
[----:B----4-:R2:W5:Y:S01]  /*0a70*/  @P0 LDG.E R2, desc[UR14][R6.64+0xc] ;  /* 0x00000c0e06020981 */ /* 0x010562000c1e1900 */
[----:B------:R-:W-:Y:S01]  /*0a80*/  VIADD R3, R3, 0x4 ;  /* 0x0000000403037836 */ /* 0x000fe20000000000 */
[----:B------:R-:W-:-:S07]  /*0a90*/  @P0 MOV R0, R11 ;  /* 0x0000000b00000202 */ /* 0x000fce0000000f00 */
.L_x_17:
[----:B------:R-:W-:Y:S05]  /*0aa0*/  BRA.U !UP1, `(.L_x_15) ;  /* 0x0000000109587547 */ /* 0x000fea000b800000 */
[----:B-1----:R-:W1:Y:S01]  /*0ab0*/  LDC.64 R4, c[0x0][0x398] ;  /* 0x0000e600ff047b82 */ /* 0x002e620000000a00 */
[----:B------:R-:W-:-:S07]  /*0ac0*/  UIADD3 UR4, UPT, UPT, -UR4, URZ, URZ ;  /* 0x000000ff04047290 */ /* 0x000fce000fffe1ff */
[----:B0-2---:R-:W0:Y:S01]  /*0ad0*/  LDC.64 R6, c[0x0][0x390] ;  /* 0x0000e400ff067b82 */ /* 0x005e220000000a00 */
[----:B-1----:R-:W-:-:S04]  /*0ae0*/  IMAD.WIDE.U32 R4, R3, 0x4, R4 ;  /* 0x0000000403047825 */ /* 0x002fc800078e0004 */
[----:B------:R-:W-:Y:S02]  /*0af0*/  IMAD.MOV.U32 R8, RZ, RZ, R5 ;  /* 0x000000ffff087224 */ /* 0x000fe400078e0005 */
[----:B0-----:R-:W-:-:S04]  /*0b00*/  IMAD.WIDE.U32 R6, R3, 0x4, R6 ;  /* 0x0000000403067825 */ /* 0x001fc800078e0006 */
[----:B------:R-:W-:-:S07]  /*0b10*/  IMAD.MOV.U32 R3, RZ, RZ, R4 ;  /* 0x000000ffff037224 */ /* 0x000fce00078e0004 */
.L_x_18:
[----:B------:R-:W-:Y:S01]  /*0b20*/  MOV R4, R6 ;  /* 0x0000000600047202 */ /* 0x000fe20000000f00 */
[----:B------:R-:W-:-:S05]  /*0b30*/  IMAD.MOV.U32 R5, RZ, RZ, R7 ;  /* 0x000000ffff057224 */ /* 0x000fca00078e0007 */
[----:B------:R-:W2:Y:S01]  /*0b40*/  LDG.E R9, desc[UR14][R4.64] ;  /* 0x0000000e04097981 */ /* 0x000ea2000c1e1900 */
[----:B------:R-:W-:Y:S01]  /*0b50*/  UIADD3 UR4, UPT, UPT, UR4, 0x1, URZ ;  /* 0x0000000104047890 */ /* 0x000fe2000fffe0ff */
[----:B--2---:R-:W-:-:S13]  /*0b60*/  ISETP.GT.AND P0, PT, R0, R9, PT ;  /* 0x000000090000720c */ /* 0x004fda0003f04270 */
[----:B------:R-:W-:Y:S01]  /*0b70*/  @P0 IMAD.MOV.U32 R4, RZ, RZ, R3 ;  /* 0x000000ffff040224 */ /* 0x000fe200078e0003 */
[----:B------:R-:W-:-:S05]  /*0b80*/  @P0 MOV R5, R8 ;  /* 0x0000000800050202 */ /* 0x000fca0000000f00 */
[----:B-----5:R3:W5:Y:S01]  /*0b90*/  @P0 LDG.E R2, desc[UR14][R4.64] ;  /* 0x0000000e04020981 */ /* 0x020762000c1e1900 */
[----:B------:R-:W-:Y:S01]  /*0ba0*/  UISETP.NE.AND UP0, UPT, UR4, URZ, UPT ;  /* 0x000000ff0400728c */ /* 0x000fe2000bf05270 */
[----:B------:R-:W-:Y:S01]  /*0bb0*/  IADD3 R6, P2, PT, R6, 0x4, RZ ;  /* 0x0000000406067810 */ /* 0x000fe20007f5e0ff */
[----:B------:R-:W-:Y:S01]  /*0bc0*/  @P0 IMAD.MOV.U32 R0, RZ, RZ, R9 ;  /* 0x000000ffff000224 */ /* 0x000fe200078e0009 */
[----:B------:R-:W-:-:S03]  /*0bd0*/  IADD3 R3, P1, PT, R3, 0x4, RZ ;  /* 0x0000000403037810 */ /* 0x000fc60007f3e0ff */
[----:B------:R-:W-:Y:S01]  /*0be0*/  IMAD.X R7, RZ, RZ, R7, P2 ;  /* 0x000000ffff077224 */ /* 0x000fe200010e0607 */
[----:B------:R-:W-:Y:S02]  /*0bf0*/  IADD3.X R8, PT, PT, RZ, R8, RZ, P1, !PT ;  /* 0x00000008ff087210 */ /* 0x000fe40000ffe4ff */
[----:B---3--:R-:W-:Y:S07]  /*0c00*/  BRA.U UP0, `(.L_x_18) ;  /* 0xfffffffd00c47547 */ /* 0x008fee000b83ffff */
.L_x_15:
[----:B------:R-:W3:Y:S01]  /*0c10*/  LDC.64 R8, c[0x0][0x3a0] ;  /* 0x0000e800ff087b82 */ /* 0x000ee20000000a00 */
[----:B------:R-:W-:-:S07]  /*0c20*/  IMAD.MOV.U32 R3, RZ, RZ, 0x1 ;  /* 0x00000001ff037424 */ /* 0x000fce00078e00ff */
[----:B-1----:R-:W1:Y:S08]  /*0c30*/  LDC.64 R4, c[0x0][0x380] ;  /* 0x0000e000ff047b82 */ /* 0x002e700000000a00 */
[----:B0-2---:R-:W0:Y:S01]  /*0c40*/  LDC.64 R6, c[0x0][0x388] ;  /* 0x0000e200ff067b82 */ /* 0x005e220000000a00 */
[----:B---3-5:R-:W-:Y:S01]  /*0c50*/  IMAD.WIDE R8, R2, 0x4, R8 ;  /* 0x0000000402087825 */ /* 0x028fe200078e0208 */
[----:B-1----:R-:W-:Y:S04]  /*0c60*/  STG.E desc[UR14][R4.64], R0 ;  /* 0x0000000004007986 */ /* 0x002fe8000c10190e */
[----:B0-----:R-:W-:Y:S04]  /*0c70*/  STG.E desc[UR14][R6.64], R2 ;  /* 0x0000000206007986 */ /* 0x001fe8000c10190e */
[----:B------:R-:W-:Y:S01]  /*0c80*/  STG.E desc[UR14][R8.64], R3 ;  /* 0x0000000308007986 */ /* 0x000fe2000c10190e */
[----:B------:R-:W-:Y:S05]  /*0c90*/  EXIT ;  /* 0x000000000000794d */ /* 0x000fea0003800000 */
.L_x_19:
        /* <DEDUP_REMOVED lines=14> */
.L_x_50:


//--------------------- .text._Z12FindLocalMiniPiS_S_S_ --------------------------
	.section	.text._Z12FindLocalMiniPiS_S_S_,"ax",@progbits
	.align	128
        .global         _Z12FindLocalMiniPiS_S_S_
        .type           _Z12FindLocalMiniPiS_S_S_,@function
        .size           _Z12FindLocalMiniPiS_S_S_,(.L_x_48 - _Z12FindLocalMiniPiS_S_S_)
        .other          _Z12FindLocalMiniPiS_S_S_,@"STO_CUDA_ENTRY STV_DEFAULT"
_Z12FindLocalMiniPiS_S_S_:
.text._Z12FindLocalMiniPiS_S_S_:
        /* <DEDUP_REMOVED lines=22> */
[----:B------:R-:W-:Y:S05]  /*0160*/  CALL.REL.NOINC `($__internal_1_$__cuda_sm20_div_rn_f64_full) ;  /* 0x0000001c00287944 */ /* 0x000fea0003c00000 */
[----:B------:R-:W-:Y:S02]  /*0170*/  IMAD.MOV.U32 R2, RZ, RZ, R12 ;  /* 0x000000ffff027224 */ /* 0x000fe400078e000c */
[----:B------:R-:W-:-:S07]  /*0180*/  IMAD.MOV.U32 R3, RZ, RZ, R13 ;  /* 0x000000ffff037224 */ /* 0x000fce00078e000d */
.L_x_20:
[----:B------:R-:W0:Y:S01]  /*0190*/  S2R R11, SR_CTAID.X ;  /* 0x00000000000b7919 */ /* 0x000e220000002500 */
[----:B------:R-:W1:Y:S01]  /*01a0*/  F2I.F64.CEIL R2, R2 ;  /* 0x0000000200027311 */ /* 0x000e620000309100 */
[----:B------:R-:W2:Y:S01]  /*01b0*/  LDCU UR4, c[0x0][0x380] ;  /* 0x00007000ff0477ac */ /* 0x000ea20008000800 */
[----:B------:R-:W-:Y:S01]  /*01c0*/  BSSY.RECONVERGENT B3, `(.L_x_21) ;  /* 0x0000125000037945 */ /* 0x000fe20003800200 */
[----:B------:R-:W0:Y:S01]  /*01d0*/  S2R R0, SR_TID.X ;  /* 0x0000000000007919 */ /* 0x000e220000002100 */
[----:B------:R-:W-:Y:S01]  /*01e0*/  IMAD.MOV.U32 R10, RZ, RZ, -0x1 ;  /* 0xffffffffff0a7424 */ /* 0x000fe200078e00ff */
[----:B------:R-:W3:Y:S01]  /*01f0*/  LDCU.64 UR12, c[0x0][0x358] ;  /* 0x00006b00ff0c77ac */ /* 0x000ee20008000a00 */
[----:B------:R-:W-:Y:S02]  /*0200*/  IMAD.MOV.U32 R12, RZ, RZ, 0xf4241 ;  /* 0x000f4241ff0c7424 */ /* 0x000fe400078e00ff */
[----:B0-----:R-:W-:-:S04]  /*0210*/  IMAD R5, R11, UR11, R0 ;  /* 0x0000000b0b057c24 */ /* 0x001fc8000f8e0200 */
[----:B-1----:R-:W-:-:S05]  /*0220*/  IMAD R5, R2, R5, RZ ;  /* 0x0000000502057224 */ /* 0x002fca00078e02ff */
[----:B--2---:R-:W-:-:S04]  /*0230*/  VIADDMNMX R4, R5, R2, UR4, PT ;  /* 0x0000000405047e46 */ /* 0x004fc8000b800102 */
[----:B------:R-:W-:-:S13]  /*0240*/  ISETP.GE.AND P0, PT, R5, R4, PT ;  /* 0x000000040500720c */ /* 0x000fda0003f06270 */
[----:B---3--:R-:W-:Y:S05]  /*0250*/  @P0 BRA `(.L_x_22) ;  /* 0x00000010006c0947 */ /* 0x008fea0003800000 */
[----:B------:R-:W-:Y:S01]  /*0260*/  IMAD.MOV.U32 R15, RZ, RZ, R5 ;  /* 0x000000ffff0f7224 */ /* 0x000fe200078e0005 */
[----:B------:R-:W-:Y:S01]  /*0270*/  BSSY.RECONVERGENT B2, `(.L_x_23) ;  /* 0x0000108000027945 */ /* 0x000fe20003800200 */
[----:B------:R-:W-:Y:S02]  /*0280*/  IMAD.MOV.U32 R12, RZ, RZ, 0xf4241 ;  /* 0x000f4241ff0c7424 */ /* 0x000fe400078e00ff */
[----:B------:R-:W-:Y:S02]  /*0290*/  IMAD.IADD R2, R15, 0x1, -R4 ;  /* 0x000000010f027824 */ /* 0x000fe400078e0a04 */
[----:B------:R-:W-:Y:S02]  /*02a0*/  IMAD.IADD R14, R4, 0x1, -R15 ;  /* 0x00000001040e7824 */ /* 0x000fe400078e0a0f */
[----:B------:R-:W-:Y:S01]  /*02b0*/  IMAD.MOV.U32 R10, RZ, RZ, -0x1 ;  /* 0xffffffffff0a7424 */ /* 0x000fe200078e00ff */
[----:B------:R-:W-:Y:S02]  /*02c0*/  ISETP.GT.U32.AND P0, PT, R2, -0x4, PT ;  /* 0xfffffffc0200780c */ /* 0x000fe40003f04070 */
[----:B------:R-:W-:-:S11]  /*02d0*/  LOP3.LUT R13, R14, 0x3, RZ, 0xc0, !PT ;  /* 0x000000030e0d7812 */ /* 0x000fd600078ec0ff */
[----:B------:R-:W-:Y:S05]  /*02e0*/  @P0 BRA `(.L_x_24) ;  /* 0x0000001000000947 */ /* 0x000fea0003800000 */
[----:B------:R-:W-:Y:S01]  /*02f0*/  LOP3.LUT R14, R14, 0xfffffffc, RZ, 0xc0, !PT ;  /* 0xfffffffc0e0e7812 */ /* 0x000fe200078ec0ff */
[----:B------:R-:W0:Y:S01]  /*0300*/  LDC.64 R2, c[0x0][0x390] ;  /* 0x0000e400ff027b82 */ /* 0x000e220000000a00 */
[----:B------:R-:W-:Y:S04]  /*0310*/  BSSY.RECONVERGENT B1, `(.L_x_25) ;  /* 0x00000fc000017945 */ /* 0x000fe80003800200 */
[----:B------:R-:W-:Y:S01]  /*0320*/  BSSY.RELIABLE B0, `(.L_x_26) ;  /* 0x00000d9000007945 */ /* 0x000fe20003800100 */
[----:B------:R-:W-:Y:S02]  /*0330*/  VIADD R15, R15, 0x1 ;  /* 0x000000010f0f7836 */ /* 0x000fe40000000000 */
[----:B------:R-:W-:Y:S02]  /*0340*/  IMAD.MOV R14, RZ, RZ, -R14 ;  /* 0x000000ffff0e7224 */ /* 0x000fe400078e0a0e */
[----:B------:R-:W-:Y:S01]  /*0350*/  IMAD.MOV.U32 R12, RZ, RZ, 0xf4241 ;  /* 0x000f4241ff0c7424 */ /* 0x000fe200078e00ff */
[----:B------:R-:W1:Y:S01]  /*0360*/  LDC.64 R4, c[0x0][0x388] ;  /* 0x0000e200ff047b82 */ /* 0x000e620000000a00 */
[----:B------:R-:W-:Y:S01]  /*0370*/  IMAD.MOV.U32 R10, RZ, RZ, -0x1 ;  /* 0xffffffffff0a7424 */ /* 0x000fe200078e00ff */
[----:B------:R-:W-:-:S13]  /*0380*/  ISETP.GE.AND P0, PT, R14, RZ, PT ;  /* 0x000000ff0e00720c */ /* 0x000fda0003f06270 */
[----:B------:R-:W-:Y:S05]  /*0390*/  @P0 BRA `(.L_x_27) ;  /* 0x0000000c00440947 */ /* 0x000fea0003800000 */
[----:B------:R-:W-:Y:S01]  /*03a0*/  IMAD.MOV R6, RZ, RZ, -R14 ;  /* 0x000000ffff067224 */ /* 0x000fe200078e0a0e */
[----:B------:R-:W-:Y:S01]  /*03b0*/  PLOP3.LUT P1, PT, PT, PT, PT, 0x80, 0x8 ;  /* 0x000000000008781c */ /* 0x000fe20003f2f070 */
[----:B------:R-:W-:Y:S03]  /*03c0*/  BSSY.RECONVERGENT B4, `(.L_x_28) ;  /* 0x0000083000047945 */ /* 0x000fe60003800200 */
[----:B------:R-:W-:Y:S02]  /*03d0*/  ISETP.GT.AND P0, PT, R6, 0xc, PT ;  /* 0x0000000c0600780c */ /* 0x000fe40003f04270 */
[----:B------:R-:W-:-:S11]  /*03e0*/  P2R R22, PR, RZ, 0x2 ;  /* 0x00000002ff167803 */ /* 0x000fd60000000000 */
[----:B------:R-:W-:Y:S05]  /*03f0*/  @!P0 BRA `(.L_x_29) ;  /* 0x0000000400fc8947 */ /* 0x000fea0003800000 */
[----:B------:R-:W2:Y:S01]  /*0400*/  LDC.64 R6, c[0x0][0x390] ;  /* 0x0000e400ff067b82 */ /* 0x000ea20000000a00 */
[----:B------:R-:W-:-:S04]  /*0410*/  PLOP3.LUT P0, PT, PT, PT, PT, 0x8, 0x80 ;  /* 0x000000000080781c */ /* 0x000fc80003f0e170 */
[----:B------:R-:W-:-:S03]  /*0420*/  P2R R22, PR, RZ, 0x1 ;  /* 0x00000001ff167803 */ /* 0x000fc60000000000 */
[----:B------:R-:W3:Y:S06]  /*0430*/  LDC.64 R8, c[0x0][0x388] ;  /* 0x0000e200ff087b82 */ /* 0x000eec0000000a00 */
.L_x_30:
[----:B------:R-:W-:-:S04]  /*0440*/  VIADD R25, R15, 0xffffffff ;  /* 0xffffffff0f197836 */ /* 0x000fc80000000000 */
[----:B--2---:R-:W-:-:S05]  /*0450*/  IMAD.WIDE R18, R25, 0x4, R6 ;  /* 0x0000000419127825 */ /* 0x004fca00078e0206 */
[----:B------:R-:W2:Y:S01]  /*0460*/  LDG.E R17, desc[UR12][R18.64] ;  /* 0x0000000c12117981 */ /* 0x000ea2000c1e1900 */
[----:B---3--:R-:W-:-:S03]  /*0470*/  IMAD.WIDE R20, R25, 0x4, R8 ;  /* 0x0000000419147825 */ /* 0x008fc600078e0208 */
[----:B------:R-:W3:Y:S01]  /*0480*/  LDG.E R23, desc[UR12][R18.64+0x4] ;  /* 0x0000040c12177981 */ /* 0x000ee2000c1e1900 */
[----:B--2---:R-:W-:-:S13]  /*0490*/  ISETP.GE.AND P4, PT, R17, R12, PT ;  /* 0x0000000c1100720c */ /* 0x004fda0003f86270 */
[----:B------:R-:W2:Y:S02]  /*04a0*/  @!P4 LDG.E R16, desc[UR12][R20.64] ;  /* 0x0000000c1410c981 */ /* 0x000ea4000c1e1900 */
[----:B--2---:R-:W-:-:S04]  /*04b0*/  @!P4 ISETP.NE.AND P5, PT, R16, RZ, PT ;  /* 0x000000ff1000c20c */ /* 0x004fc80003fa5270 */
[----:B------:R-:W-:Y:S02]  /*04c0*/  @!P4 SEL R12, R17, R12, !P5 ;  /* 0x0000000c110cc207 */ /* 0x000fe40006800000 */
[----:B------:R-:W2:Y:S02]  /*04d0*/  LDG.E R17, desc[UR12][R18.64+0x8] ;  /* 0x0000080c12117981 */ /* 0x000ea4000c1e1900 */
[----:B---3--:R-:W-:-:S13]  /*04e0*/  ISETP.GE.AND P0, PT, R23, R12, PT ;  /* 0x0000000c1700720c */ /* 0x008fda0003f06270 */
[----:B------:R-:W3:Y:S02]  /*04f0*/  @!P0 LDG.E R16, desc[UR12][R20.64+0x4] ;  /* 0x0000040c14108981 */ /* 0x000ee4000c1e1900 */
[----:B---3--:R-:W-:-:S04]  /*0500*/  @!P0 ISETP.NE.AND P3, PT, R16, RZ, PT ;  /* 0x000000ff1000820c */ /* 0x008fc80003f65270 */
[----:B------:R-:W-:Y:S02]  /*0510*/  @!P0 SEL R12, R23, R12, !P3 ;  /* 0x0000000c170c8207 */ /* 0x000fe40005800000 */
[----:B------:R-:W3:Y:S02]  /*0520*/  LDG.E R23, desc[UR12][R18.64+0xc] ;  /* 0x00000c0c12177981 */ /* 0x000ee4000c1e1900 */
[----:B--2---:R-:W-:-:S13]  /*0530*/  ISETP.GE.AND P2, PT, R17, R12, PT ;  /* 0x0000000c1100720c */ /* 0x004fda0003f46270 */
[----:B------:R-:W2:Y:S02]  /*0540*/  @!P2 LDG.E R24, desc[UR12][R20.64+0x8] ;  /* 0x0000080c1418a981 */ /* 0x000ea4000c1e1900 */
[----:B--2---:R-:W-:-:S04]  /*0550*/  @!P2 ISETP.NE.AND P1, PT, R24, RZ, PT ;  /* 0x000000ff1800a20c */ /* 0x004fc80003f25270 */
[----:B------:R-:W-:-:S04]  /*0560*/  @!P2 SEL R12, R17, R12, !P1 ;  /* 0x0000000c110ca207 */ /* 0x000fc80004800000 */
[----:B---3--:R-:W-:-:S13]  /*0570*/  ISETP.GE.AND P1, PT, R23, R12, PT ;  /* 0x0000000c1700720c */ /* 0x008fda0003f26270 */
[----:B------:R-:W2:Y:S02]  /*0580*/  @!P1 LDG.E R26, desc[UR12][R20.64+0xc] ;  /* 0x00000c0c141a9981 */ /* 0x000ea4000c1e1900 */
[----:B--2---:R-:W-:-:S04]  /*0590*/  @!P1 ISETP.NE.AND P6, PT, R26, RZ, PT ;  /* 0x000000ff1a00920c */ /* 0x004fc80003fc5270 */
[----:B------:R-:W-:Y:S01]  /*05a0*/  @!P1 SEL R12, R23, R12, !P6 ;  /* 0x0000000c170c9207 */ /* 0x000fe20007000000 */
[----:B------:R-:W-:-:S04]  /*05b0*/  VIADD R23, R15, 0x3 ;  /* 0x000000030f177836 */ /* 0x000fc80000000000 */
[----:B------:R-:W-:-:S05]  /*05c0*/  IMAD.WIDE R16, R23, 0x4, R6 ;  /* 0x0000000417107825 */ /* 0x000fca00078e0206 */
[----:B------:R-:W2:Y:S01]  /*05d0*/  LDG.E R27, desc[UR12][R16.64] ;  /* 0x0000000c101b7981 */ /* 0x000ea2000c1e1900 */
[----:B------:R-:W-:Y:S01]  /*05e0*/  @!P4 SEL R10, R25, R10, !P5 ;  /* 0x0000000a190ac207 */ /* 0x000fe20006800000 */
[----:B------:R-:W-:Y:S02]  /*05f0*/  IMAD.WIDE R18, R23, 0x4, R8 ;  /* 0x0000000417127825 */ /* 0x000fe400078e0208 */
[----:B------:R-:W3:Y:S04]  /*0600*/  LDG.E R29, desc[UR12][R16.64+0x4] ;  /* 0x0000040c101d7981 */ /* 0x000ee8000c1e1900 */
[----:B------:R-:W4:Y:S01]  /*0610*/  LDG.E R21, desc[UR12][R16.64+0x8] ;  /* 0x0000080c10157981 */ /* 0x000f22000c1e1900 */
[----:B--2---:R-:W-:-:S13]  /*0620*/  ISETP.GE.AND P4, PT, R27, R12, PT ;  /* 0x0000000c1b00720c */ /* 0x004fda0003f86270 */
[----:B------:R-:W2:Y:S01]  /*0630*/  @!P4 LDG.E R25, desc[UR12][R18.64] ;  /* 0x0000000c1219c981 */ /* 0x000ea2000c1e1900 */
[----:B------:R-:W-:Y:S02]  /*0640*/  @!P0 SEL R10, R15, R10, !P3 ;  /* 0x0000000a0f0a8207 */ /* 0x000fe40005800000 */
[----:B--2---:R-:W-:Y:S02]  /*0650*/  @!P4 ISETP.NE.AND P5, PT, R25, RZ, PT ;  /* 0x000000ff1900c20c */ /* 0x004fe40003fa5270 */
[----:B------:R-:W-:Y:S01]  /*0660*/  ISETP.NE.OR P3, PT, R24, RZ, P2 ;  /* 0x000000ff1800720c */ /* 0x000fe20001765670 */
[----:B------:R-:W2:Y:S01]  /*0670*/  LDG.E R25, desc[UR12][R16.64+0xc] ;  /* 0x00000c0c10197981 */ /* 0x000ea2000c1e1900 */
[----:B------:R-:W-:-:S04]  /*0680*/  @!P4 SEL R12, R27, R12, !P5 ;  /* 0x0000000c1b0cc207 */ /* 0x000fc80006800000 */
[----:B---3--:R-:W-:-:S13]  /*0690*/  ISETP.GE.AND P0, PT, R29, R12, PT ;  /* 0x0000000c1d00720c */ /* 0x008fda0003f06270 */
[----:B------:R-:W3:Y:S01]  /*06a0*/  @!P0 LDG.E R20, desc[UR12][R18.64+0x4] ;  /* 0x0000040c12148981 */ /* 0x000ee2000c1e1900 */
[----:B------:R-:W-:Y:S01]  /*06b0*/  @!P3 VIADD R10, R15, 0x1 ;  /* 0x000000010f0ab836 */ /* 0x000fe20000000000 */
[----:B------:R-:W-:-:S13]  /*06c0*/  ISETP.NE.OR P3, PT, R26, RZ, P1 ;  /* 0x000000ff1a00720c */ /* 0x000fda0000f65670 */
[----:B------:R-:W-:Y:S01]  /*06d0*/  @!P3 VIADD R10, R15, 0x2 ;  /* 0x000000020f0ab836 */ /* 0x000fe20000000000 */
[----:B---3--:R-:W-:-:S04]  /*06e0*/  @!P0 ISETP.NE.AND P2, PT, R20, RZ, PT ;  /* 0x000000ff1400820c */ /* 0x008fc80003f45270 */
[----:B------:R-:W-:-:S04]  /*06f0*/  @!P0 SEL R12, R29, R12, !P2 ;  /* 0x0000000c1d0c8207 */ /* 0x000fc80005000000 */
[----:B----4-:R-:W-:-:S13]  /*0700*/  ISETP.GE.AND P3, PT, R21, R12, PT ;  /* 0x0000000c1500720c */ /* 0x010fda0003f66270 */
[----:B------:R-:W3:Y:S02]  /*0710*/  @!P3 LDG.E R24, desc[UR12][R18.64+0x8] ;  /* 0x0000080c1218b981 */ /* 0x000ee4000c1e1900 */
[----:B---3--:R-:W-:-:S04]  /*0720*/  @!P3 ISETP.NE.AND P1, PT, R24, RZ, PT ;  /* 0x000000ff1800b20c */ /* 0x008fc80003f25270 */
[----:B------:R-:W-:-:S04]  /*0730*/  @!P3 SEL R12, R21, R12, !P1 ;  /* 0x0000000c150cb207 */ /* 0x000fc80004800000 */
[----:B--2---:R-:W-:-:S13]  /*0740*/  ISETP.GE.AND P1, PT, R25, R12, PT ;  /* 0x0000000c1900720c */ /* 0x004fda0003f26270 */
        /* <DEDUP_REMOVED lines=8> */
[----:B------:R-:W3:Y:S01]  /*07d0*/  LDG.E R29, desc[UR12][R20.64+0x4] ;  /* 0x0000040c141d7981 */ /* 0x000ee2000c1e1900 */
[----:B--2---:R-:W-:-:S13]  /*07e0*/  ISETP.GE.AND P4, PT, R27, R12, PT ;  /* 0x0000000c1b00720c */ /* 0x004fda0003f86270 */
[----:B------:R-:W2:Y:S01]  /*07f0*/  @!P4 LDG.E R23, desc[UR12][R16.64] ;  /* 0x0000000c1017c981 */ /* 0x000ea2000c1e1900 */
[----:B------:R-:W-:-:S05]  /*0800*/  VIADD R19, R15, 0x4 ;  /* 0x000000040f137836 */ /* 0x000fca0000000000 */
[----:B------:R-:W-:Y:S02]  /*0810*/  @!P0 SEL R10, R19, R10, !P2 ;  /* 0x0000000a130a8207 */ /* 0x000fe40005000000 */
[----:B------:R-:W4:Y:S01]  /*0820*/  LDG.E R19, desc[UR12][R20.64+0x8] ;  /* 0x0000080c14137981 */ /* 0x000f22000c1e1900 */
[----:B--2---:R-:W-:-:S04]  /*0830*/  @!P4 ISETP.NE.AND P5, PT, R23, RZ, PT ;  /* 0x000000ff1700c20c */ /* 0x004fc80003fa5270 */
[----:B------:R-:W-:Y:S02]  /*0840*/  @!P4 SEL R12, R27, R12, !P5 ;  /* 0x0000000c1b0cc207 */ /* 0x000fe40006800000 */
[----:B------:R-:W-:Y:S01]  /*0850*/  ISETP.NE.OR P2, PT, R24, RZ, P3 ;  /* 0x000000ff1800720c */ /* 0x000fe20001f45670 */
[----:B------:R-:W2:Y:S01]  /*0860*/  LDG.E R27, desc[UR12][R20.64+0xc] ;  /* 0x00000c0c141b7981 */ /* 0x000ea2000c1e1900 */
        /* <DEDUP_REMOVED lines=42> */
[----:B------:R-:W2:Y:S01]  /*0b10*/  @!P1 LDG.E R17, desc[UR12][R20.64+0xc] ;  /* 0x00000c0c14119981 */ /* 0x000ea2000c1e1900 */
[----:B------:R-:W-:Y:S01]  /*0b20*/  VIADD R23, R15, 0xc ;  /* 0x0000000c0f177836 */ /* 0x000fe20000000000 */
[----:B------:R-:W-:Y:S01]  /*0b30*/  @!P4 SEL R10, R27, R10, !P5 ;  /* 0x0000000a1b0ac207 */ /* 0x000fe20006800000 */
[----:B------:R-:W-:Y:S01]  /*0b40*/  VIADD R14, R14, 0x10 ;  /* 0x000000100e0e7836 */ /* 0x000fe20000000000 */
[----:B------:R-:W-:Y:S02]  /*0b50*/  ISETP.NE.OR P5, PT, R16, RZ, P3 ;  /* 0x000000ff1000720c */ /* 0x000fe40001fa5670 */
[----:B------:R-:W-:Y:S02]  /*0b60*/  @!P0 SEL R10, R23, R10, !P2 ;  /* 0x0000000a170a8207 */ /* 0x000fe40005000000 */
[----:B------:R-:W-:-:S09]  /*0b70*/  ISETP.GE.AND P2, PT, R14, -0xc, PT ;  /* 0xfffffff40e00780c */ /* 0x000fd20003f46270 */
[----:B------:R-:W-:Y:S01]  /*0b80*/  @!P5 VIADD R10, R15, 0xd ;  /* 0x0000000d0f0ad836 */ /* 0x000fe20000000000 */
[C---:B--2---:R-:W-:Y:S02]  /*0b90*/  ISETP.NE.OR P4, PT, R17.reuse, RZ, P1 ;  /* 0x000000ff1100720c */ /* 0x044fe40000f85670 */
[----:B------:R-:W-:-:S04]  /*0ba0*/  @!P1 ISETP.NE.AND P0, PT, R17, RZ, PT ;  /* 0x000000ff1100920c */ /* 0x000fc80003f05270 */
[----:B------:R-:W-:-:S07]  /*0bb0*/  @!P1 SEL R12, R25, R12, !P0 ;  /* 0x0000000c190c9207 */ /* 0x000fce0004000000 */
[C---:B------:R-:W-:Y:S02]  /*0bc0*/  @!P4 VIADD R10, R15.reuse, 0xe ;  /* 0x0000000e0f0ac836 */ /* 0x040fe40000000000 */
[----:B------:R-:W-:Y:S01]  /*0bd0*/  VIADD R15, R15, 0x10 ;  /* 0x000000100f0f7836 */ /* 0x000fe20000000000 */
[----:B------:R-:W-:Y:S06]  /*0be0*/  @!P2 BRA `(.L_x_30) ;  /* 0xfffffff80014a947 */ /* 0x000fec000383ffff */
.L_x_29:
[----:B------:R-:W-:Y:S05]  /*0bf0*/  BSYNC.RECONVERGENT B4 ;  /* 0x0000000000047941 */ /* 0x000fea0003800200 */
.L_x_28:
[----:B------:R-:W-:Y:S01]  /*0c00*/  IMAD.MOV R6, RZ, RZ, -R14 ;  /* 0x000000ffff067224 */ /* 0x000fe200078e0a0e */
[----:B------:R-:W-:Y:S04]  /*0c10*/  BSSY.RECONVERGENT B4, `(.L_x_31) ;  /* 0x0000045000047945 */ /* 0x000fe80003800200 */
[----:B------:R-:W-:-:S13]  /*0c20*/  ISETP.GT.AND P0, PT, R6, 0x4, PT ;  /* 0x000000040600780c */ /* 0x000fda0003f04270 */
[----:B------:R-:W-:Y:S05]  /*0c30*/  @!P0 BRA `(.L_x_32) ;  /* 0x0000000400088947 */ /* 0x000fea0003800000 */
[----:B------:R-:W2:Y:S01]  /*0c40*/  LDC.64 R8, c[0x0][0x390] ;  /* 0x0000e400ff087b82 */ /* 0x000ea20000000a00 */
[----:B------:R-:W-:-:S07]  /*0c50*/  VIADD R21, R15, 0xffffffff ;  /* 0xffffffff0f157836 */ /* 0x000fce0000000000 */
[----:B------:R-:W3:Y:S01]  /*0c60*/  LDC.64 R6, c[0x0][0x388] ;  /* 0x0000e200ff067b82 */ /* 0x000ee20000000a00 */
        /* <DEDUP_REMOVED lines=18> */
[----:B---3--:R-:W-:Y:S01]  /*0d90*/  ISETP.GE.AND P1, PT, R25, R12, PT ;  /* 0x0000000c1900720c */ /* 0x008fe20003f26270 */
[----:B------:R-:W-:-:S04]  /*0da0*/  VIADD R23, R15, 0x3 ;  /* 0x000000030f177836 */ /* 0x000fc80000000000 */
[----:B------:R-:W-:-:S05]  /*0db0*/  IMAD.WIDE R8, R23, 0x4, R8 ;  /* 0x0000000417087825 */ /* 0x000fca00078e0208 */
[----:B------:R-:W2:Y:S04]  /*0dc0*/  LDG.E R27, desc[UR12][R8.64] ;  /* 0x0000000c081b7981 */ /* 0x000ea8000c1e1900 */
[----:B------:R-:W3:Y:S01]  /*0dd0*/  @!P1 LDG.E R22, desc[UR12][R16.64+0xc] ;  /* 0x00000c0c10169981 */ /* 0x000ee2000c1e1900 */
[----:B------:R-:W-:-:S03]  /*0de0*/  IMAD.WIDE R6, R23, 0x4, R6 ;  /* 0x0000000417067825 */ /* 0x000fc600078e0206 */
[----:B------:R-:W4:Y:S01]  /*0df0*/  LDG.E R19, desc[UR12][R8.64+0x4] ;  /* 0x0000040c08137981 */ /* 0x000f22000c1e1900 */
[----:B------:R-:W-:-:S03]  /*0e00*/  @!P3 SEL R10, R21, R10, !P4 ;  /* 0x0000000a150ab207 */ /* 0x000fc60006000000 */
[----:B------:R-:W5:Y:S01]  /*0e10*/  LDG.E R17, desc[UR12][R8.64+0x8] ;  /* 0x0000080c08117981 */ /* 0x000f62000c1e1900 */
[----:B---3--:R-:W-:-:S04]  /*0e20*/  @!P1 ISETP.NE.AND P2, PT, R22, RZ, PT ;  /* 0x000000ff1600920c */ /* 0x008fc80003f45270 */
[----:B------:R-:W-:-:S04]  /*0e30*/  @!P1 SEL R12, R25, R12, !P2 ;  /* 0x0000000c190c9207 */ /* 0x000fc80005000000 */
[----:B--2---:R-:W-:-:S13]  /*0e40*/  ISETP.GE.AND P2, PT, R27, R12, PT ;  /* 0x0000000c1b00720c */ /* 0x004fda0003f46270 */
[----:B------:R-:W2:Y:S02]  /*0e50*/  @!P2 LDG.E R18, desc[UR12][R6.64] ;  /* 0x0000000c0612a981 */ /* 0x000ea4000c1e1900 */
[----:B--2---:R-:W-:-:S04]  /*0e60*/  @!P2 ISETP.NE.AND P3, PT, R18, RZ, PT ;  /* 0x000000ff1200a20c */ /* 0x004fc80003f65270 */
[----:B------:R-:W-:-:S04]  /*0e70*/  @!P2 SEL R12, R27, R12, !P3 ;  /* 0x0000000c1b0ca207 */ /* 0x000fc80005800000 */
[----:B----4-:R-:W-:-:S13]  /*0e80*/  ISETP.GE.AND P4, PT, R19, R12, PT ;  /* 0x0000000c1300720c */ /* 0x010fda0003f86270 */
[----:B------:R-:W2:Y:S01]  /*0e90*/  @!P4 LDG.E R16, desc[UR12][R6.64+0x4] ;  /* 0x0000040c0610c981 */ /* 0x000ea2000c1e1900 */
[----:B------:R-:W-:Y:S02]  /*0ea0*/  @!P5 SEL R10, R15, R10, !P6 ;  /* 0x0000000a0f0ad207 */ /* 0x000fe40007000000 */
[----:B------:R-:W-:-:S13]  /*0eb0*/  ISETP.NE.OR P6, PT, R20, RZ, P0 ;  /* 0x000000ff1400720c */ /* 0x000fda00007c5670 */
[----:B------:R-:W-:Y:S01]  /*0ec0*/  @!P6 VIADD R10, R15, 0x1 ;  /* 0x000000010f0ae836 */ /* 0x000fe20000000000 */
[----:B--2---:R-:W-:-:S04]  /*0ed0*/  @!P4 ISETP.NE.AND P5, PT, R16, RZ, PT ;  /* 0x000000ff1000c20c */ /* 0x004fc80003fa5270 */
[----:B------:R-:W-:Y:S02]  /*0ee0*/  @!P4 SEL R12, R19, R12, !P5 ;  /* 0x0000000c130cc207 */ /* 0x000fe40006800000 */
[----:B------:R-:W2:Y:S02]  /*0ef0*/  LDG.E R19, desc[UR12][R8.64+0xc] ;  /* 0x00000c0c08137981 */ /* 0x000ea4000c1e1900 */
[----:B-----5:R-:W-:-:S13]  /*0f00*/  ISETP.GE.AND P6, PT, R17, R12, PT ;  /* 0x0000000c1100720c */ /* 0x020fda0003fc6270 */
[----:B------:R-:W3:Y:S01]  /*0f10*/  @!P6 LDG.E R16, desc[UR12][R6.64+0x8] ;  /* 0x0000080c0610e981 */ /* 0x000ee2000c1e1900 */
[----:B------:R-:W-:-:S13]  /*0f20*/  ISETP.NE.OR P0, PT, R22, RZ, P1 ;  /* 0x000000ff1600720c */ /* 0x000fda0000f05670 */
[----:B------:R-:W-:Y:S01]  /*0f30*/  @!P0 VIADD R10, R15, 0x2 ;  /* 0x000000020f0a8836 */ /* 0x000fe20000000000 */
[----:B---3--:R-:W-:-:S04]  /*0f40*/  @!P6 ISETP.NE.AND P0, PT, R16, RZ, PT ;  /* 0x000000ff1000e20c */ /* 0x008fc80003f05270 */
[----:B------:R-:W-:-:S04]  /*0f50*/  @!P6 SEL R12, R17, R12, !P0 ;  /* 0x0000000c110ce207 */ /* 0x000fc80004000000 */
[----:B--2---:R-:W-:-:S13]  /*0f60*/  ISETP.GE.AND P0, PT, R19, R12, PT ;  /* 0x0000000c1300720c */ /* 0x004fda0003f06270 */
[----:B------:R-:W2:Y:S01]  /*0f70*/  @!P0 LDG.E R17, desc[UR12][R6.64+0xc] ;  /* 0x00000c0c06118981 */ /* 0x000ea2000c1e1900 */
[----:B------:R-:W-:Y:S02]  /*0f80*/  ISETP.NE.OR P1, PT, R16, RZ, P6 ;  /* 0x000000ff1000720c */ /* 0x000fe40003725670 */
[----:B------:R-:W-:Y:S01]  /*0f90*/  @!P2 SEL R10, R23, R10, !P3 ;  /* 0x0000000a170aa207 */ /* 0x000fe20005800000 */
[----:B------:R-:W-:Y:S01]  /*0fa0*/  VIADD R15, R15, 0x4 ;  /* 0x000000040f0f7836 */ /* 0x000fe20000000000 */
[----:B------:R-:W-:Y:S01]  /*0fb0*/  PLOP3.LUT P3, PT, PT, PT, PT, 0x8, 0x80 ;  /* 0x000000000080781c */ /* 0x000fe20003f6e170 */
[----:B------:R-:W-:-:S03]  /*0fc0*/  VIADD R14, R14, 0x4 ;  /* 0x000000040e0e7836 */ /* 0x000fc60000000000 */
[----:B------:R-:W-:-:S05]  /*0fd0*/  @!P4 SEL R10, R15, R10, !P5 ;  /* 0x0000000a0f0ac207 */ /* 0x000fca0006800000 */
[----:B------:R-:W-:Y:S01]  /*0fe0*/  @!P1 VIADD R10, R15, 0x1 ;  /* 0x000000010f0a9836 */ /* 0x000fe20000000000 */
[----:B------:R-:W-:Y:S01]  /*0ff0*/  P2R R22, PR, RZ, 0x8 ;  /* 0x00000008ff167803 */ /* 0x000fe20000000000 */
[----:B------:R-:W-:Y:S01]  /*1000*/  VIADD R14, R14, 0x4 ;  /* 0x000000040e0e7836 */ /* 0x000fe20000000000 */
[C---:B--2---:R-:W-:Y:S02]  /*1010*/  ISETP.NE.OR P2, PT, R17.reuse, RZ, P0 ;  /* 0x000000ff1100720c */ /* 0x044fe40000745670 */
[----:B------:R-:W-:-:S04]  /*1020*/  @!P0 ISETP.NE.AND P1, PT, R17, RZ, PT ;  /* 0x000000ff1100820c */ /* 0x000fc80003f25270 */
[----:B------:R-:W-:-:S07]  /*1030*/  @!P0 SEL R12, R19, R12, !P1 ;  /* 0x0000000c130c8207 */ /* 0x000fce0004800000 */
[C---:B------:R-:W-:Y:S02]  /*1040*/  @!P2 VIADD R10, R15.reuse, 0x2 ;  /* 0x000000020f0aa836 */ /* 0x040fe40000000000 */
[----:B------:R-:W-:-:S07]  /*1050*/  VIADD R15, R15, 0x4 ;  /* 0x000000040f0f7836 */ /* 0x000fce0000000000 */
.L_x_32:
[----:B------:R-:W-:Y:S05]  /*1060*/  BSYNC.RECONVERGENT B4 ;  /* 0x0000000000047941 */ /* 0x000fea0003800200 */
.L_x_31:
[----:B------:R-:W-:-:S04]  /*1070*/  ISETP.NE.AND P0, PT, R22, RZ, PT ;  /* 0x000000ff1600720c */ /* 0x000fc80003f05270 */
[----:B------:R-:W-:-:S13]  /*1080*/  ISETP.NE.OR P0, PT, R14, RZ, P0 ;  /* 0x000000ff0e00720c */ /* 0x000fda0000705670 */
[----:B------:R-:W-:Y:S05]  /*1090*/  @!P0 BREAK.RELIABLE B0 ;  /* 0x0000000000008942 */ /* 0x000fea0003800100 */
[----:B------:R-:W-:Y:S05]  /*10a0*/  @!P0 BRA `(.L_x_33) ;  /* 0x0000000000888947 */ /* 0x000fea0003800000 */
.L_x_27:
[----:B------:R-:W-:Y:S05]  /*10b0*/  BSYNC.RELIABLE B0 ;  /* 0x0000000000007941 */ /* 0x000fea0003800100 */
.L_x_26:
[----:B------:R-:W-:-:S04]  /*10c0*/  VIADD R19, R15, 0xffffffff ;  /* 0xffffffff0f137836 */ /* 0x000fc80000000000 */
[----:B0-----:R-:W-:-:S05]  /*10d0*/  IMAD.WIDE R6, R19, 0x4, R2 ;  /* 0x0000000413067825 */ /* 0x001fca00078e0202 */
[----:B------:R-:W2:Y:S01]  /*10e0*/  LDG.E R17, desc[UR12][R6.64] ;  /* 0x0000000c06117981 */ /* 0x000ea2000c1e1900 */
[----:B-1----:R-:W-:-:S03]  /*10f0*/  IMAD.WIDE R8, R19, 0x4, R4 ;  /* 0x0000000413087825 */ /* 0x002fc600078e0204 */
        /* <DEDUP_REMOVED lines=16> */
[----:B------:R-:W2:Y:S01]  /*1200*/  @!P0 LDG.E R17, desc[UR12][R8.64+0xc] ;  /* 0x00000c0c08118981 */ /* 0x000ea2000c1e1900 */
[----:B------:R-:W-:Y:S01]  /*1210*/  ISETP.NE.OR P2, PT, R16, RZ, P1 ;  /* 0x000000ff1000720c */ /* 0x000fe20000f45670 */
[----:B------:R-:W-:Y:S01]  /*1220*/  VIADD R14, R14, 0x4 ;  /* 0x000000040e0e7836 */ /* 0x000fe20000000000 */
[----:B------:R-:W-:-:S04]  /*1230*/  @!P6 SEL R10, R19, R10, !P5 ;  /* 0x0000000a130ae207 */ /* 0x000fc80006800000 */
[----:B------:R-:W-:-:S07]  /*1240*/  @!P4 SEL R10, R15, R10, !P3 ;  /* 0x0000000a0f0ac207 */ /* 0x000fce0005800000 */
[----:B------:R-:W-:Y:S01]  /*1250*/  @!P2 VIADD R10, R15, 0x1 ;  /* 0x000000010f0aa836 */ /* 0x000fe20000000000 */
[----:B------:R-:W-:Y:S02]  /*1260*/  ISETP.NE.AND P2, PT, R14, RZ, PT ;  /* 0x000000ff0e00720c */ /* 0x000fe40003f45270 */
[C---:B--2---:R-:W-:Y:S02]  /*1270*/  ISETP.NE.OR P5, PT, R17.reuse, RZ, P0 ;  /* 0x000000ff1100720c */ /* 0x044fe400007a5670 */
[----:B------:R-:W-:-:S04]  /*1280*/  @!P0 ISETP.NE.AND P1, PT, R17, RZ, PT ;  /* 0x000000ff1100820c */ /* 0x000fc80003f25270 */
[----:B------:R-:W-:-:S07]  /*1290*/  @!P0 SEL R12, R21, R12, !P1 ;  /* 0x0000000c150c8207 */ /* 0x000fce0004800000 */
[C---:B------:R-:W-:Y:S02]  /*12a0*/  @!P5 VIADD R10, R15.reuse, 0x2 ;  /* 0x000000020f0ad836 */ /* 0x040fe40000000000 */
[----:B------:R-:W-:Y:S01]  /*12b0*/  VIADD R15, R15, 0x4 ;  /* 0x000000040f0f7836 */ /* 0x000fe20000000000 */
[----:B------:R-:W-:Y:S06]  /*12c0*/  @P2 BRA `(.L_x_26) ;  /* 0xfffffffc007c2947 */ /* 0x000fec000383ffff */
.L_x_33:
[----:B------:R-:W-:Y:S05]  /*12d0*/  BSYNC.RECONVERGENT B1 ;  /* 0x0000000000017941 */ /* 0x000fea0003800200 */
.L_x_25:
[----:B------:R-:W-:-:S07]  /*12e0*/  VIADD R15, R15, 0xffffffff ;  /* 0xffffffff0f0f7836 */ /* 0x000fce0000000000 */
.L_x_24:
[----:B------:R-:W-:Y:S05]  /*12f0*/  BSYNC.RECONVERGENT B2 ;  /* 0x0000000000027941 */ /* 0x000fea0003800200 */
.L_x_23:
[----:B------:R-:W-:-:S13]  /*1300*/  ISETP.NE.AND P0, PT, R13, RZ, PT ;  /* 0x000000ff0d00720c */ /* 0x000fda0003f05270 */
[----:B------:R-:W-:Y:S05]  /*1310*/  @!P0 BRA `(.L_x_22) ;  /* 0x00000000003c8947 */ /* 0x000fea0003800000 */
[----:B------:R-:W2:Y:S01]  /*1320*/  LDC.64 R6, c[0x0][0x390] ;  /* 0x0000e400ff067b82 */ /* 0x000ea20000000a00 */
[----:B------:R-:W-:-:S07]  /*1330*/  IMAD.MOV R13, RZ, RZ, -R13 ;  /* 0x000000ffff0d7224 */ /* 0x000fce00078e0a0d */
.L_x_34:
[----:B0-2---:R-:W-:-:S06]  /*1340*/  IMAD.WIDE R2, R15, 0x4, R6 ;  /* 0x000000040f027825 */ /* 0x005fcc00078e0206 */
[----:B------:R-:W2:Y:S02]  /*1350*/  LDG.E R3, desc[UR12][R2.64] ;  /* 0x0000000c02037981 */ /* 0x000ea4000c1e1900 */
[----:B--2---:R-:W-:-:S13]  /*1360*/  ISETP.GE.AND P0, PT, R3, R12, PT ;  /* 0x0000000c0300720c */ /* 0x004fda0003f06270 */
[----:B-1----:R-:W0:Y:S02]  /*1370*/  @!P0 LDC.64 R4, c[0x0][0x388] ;  /* 0x0000e200ff048b82 */ /* 0x002e240000000a00 */
[----:B0-----:R-:W-:-:S06]  /*1380*/  @!P0 IMAD.WIDE R4, R15, 0x4, R4 ;  /* 0x000000040f048825 */ /* 0x001fcc00078e0204 */
[----:B------:R-:W2:Y:S01]  /*1390*/  @!P0 LDG.E R4, desc[UR12][R4.64] ;  /* 0x0000000c04048981 */ /* 0x000ea2000c1e1900 */
[----:B------:R-:W-:-:S05]  /*13a0*/  VIADD R13, R13, 0x1 ;  /* 0x000000010d0d7836 */ /* 0x000fca0000000000 */
[----:B------:R-:W-:Y:S02]  /*13b0*/  ISETP.NE.AND P2, PT, R13, RZ, PT ;  /* 0x000000ff0d00720c */ /* 0x000fe40003f45270 */
[----:B--2---:R-:W-:-:S04]  /*13c0*/  @!P0 ISETP.NE.AND P1, PT, R4, RZ, PT ;  /* 0x000000ff0400820c */ /* 0x004fc80003f25270 */
[C---:B------:R-:W-:Y:S01]  /*13d0*/  @!P0 SEL R10, R15.reuse, R10, !P1 ;  /* 0x0000000a0f0a8207 */ /* 0x040fe20004800000 */
[----:B------:R-:W-:Y:S01]  /*13e0*/  VIADD R15, R15, 0x1 ;  /* 0x000000010f0f7836 */ /* 0x000fe20000000000 */
[----:B------:R-:W-:-:S05]  /*13f0*/  @!P0 SEL R12, R3, R12, !P1 ;  /* 0x0000000c030c8207 */ /* 0x000fca0004800000 */
[----:B------:R-:W-:Y:S05]  /*1400*/  @P2 BRA `(.L_x_34) ;  /* 0xfffffffc00cc2947 */ /* 0x000fea000383ffff */
.L_x_22:
[----:B------:R-:W-:Y:S05]  /*1410*/  BSYNC.RECONVERGENT B3 ;  /* 0x0000000000037941 */ /* 0x000fea0003800200 */
.L_x_21:
[----:B------:R-:W-:Y:S05]  /*1420*/  WARPSYNC.ALL ;  /* 0x0000000000007948 */ /* 0x000fea0003800000 */
[----:B------:R-:W2:Y:S01]  /*1430*/  S2UR UR7, SR_CgaCtaId ;  /* 0x00000000000779c3 */ /* 0x000ea20000008800 */
[----:B------:R-:W-:Y:S01]  /*1440*/  UMOV UR4, 0x400 ;  /* 0x0000040000047882 */ /* 0x000fe20000000000 */
[----:B------:R-:W-:Y:S01]  /*1450*/  ISETP.NE.AND P0, PT, R0, RZ, PT ;  /* 0x000000ff0000720c */ /* 0x000fe20003f05270 */
[----:B------:R-:W-:Y:S02]  /*1460*/  UIADD3 UR6, UPT, UPT, UR4, 0x1000, URZ ;  /* 0x0000100004067890 */ /* 0x000fe4000fffe0ff */
[----:B--2---:R-:W-:-:S02]  /*1470*/  ULEA UR5, UR7, UR4, 0x18 ;  /* 0x0000000407057291 */ /* 0x004fc4000f8ec0ff */
[----:B------:R-:W-:-:S04]  /*1480*/  ULEA UR6, UR7, UR6, 0x18 ;  /* 0x0000000607067291 */ /* 0x000fc8000f8ec0ff */
[C---:B0-----:R-:W-:Y:S02]  /*1490*/  LEA R3, R0.reuse, UR5, 0x2 ;  /* 0x0000000500037c11 */ /* 0x041fe4000f8e10ff */
[----:B-1----:R-:W-:-:S03]  /*14a0*/  LEA R5, R0, UR6, 0x2 ;  /* 0x0000000600057c11 */ /* 0x002fc6000f8e10ff */
[----:B------:R0:W-:Y:S04]  /*14b0*/  STS [R3], R12 ;  /* 0x0000000c03007388 */ /* 0x0001e80000000800 */
[----:B------:R0:W-:Y:S01]  /*14c0*/  STS [R5], R10 ;  /* 0x0000000a05007388 */ /* 0x0001e20000000800 */
[----:B------:R-:W-:Y:S06]  /*14d0*/  BAR.SYNC.DEFER_BLOCKING 0x0 ;  /* 0x0000000000007b1d */ /* 0x000fec0000010000 */
[----:B------:R-:W-:Y:S05]  /*14e0*/  @P0 EXIT ;  /* 0x000000000000094d */ /* 0x000fea0003800000 */
[----:B------:R-:W-:Y:S01]  /*14f0*/  UISETP.GE.U32.AND UP0, UPT, UR11, 0x10, UPT ;  /* 0x000000100b00788c */ /* 0x000fe2000bf06070 */
[----:B------:R-:W-:Y:S01]  /*1500*/  IMAD.MOV.U32 R2, RZ, RZ, 0xf4241 ;  /* 0x000f4241ff027424 */ /* 0x000fe200078e00ff */
[----:B------:R-:W-:Y:S01]  /*1510*/  ULOP3.LUT UR8, UR11, 0xf, URZ, 0xc0, !UPT ;  /* 0x0000000f0b087892 */ /* 0x000fe2000f8ec0ff */
[----:B------:R-:W-:Y:S01]  /*1520*/  IMAD.MOV.U32 R0, RZ, RZ, -0x1 ;  /* 0xffffffffff007424 */ /* 0x000fe200078e00ff */
[----:B------:R-:W-:-:S05]  /*1530*/  UMOV UR4, URZ ;  /* 0x000000ff00047c82 */ /* 0x000fca0008000000 */
[----:B------:R-:W-:Y:S05]  /*1540*/  BRA.U !UP0, `(.L_x_35) ;  /* 0x0000000508007547 */ /* 0x000fea000b800000 */
[----:B------:R-:W-:Y:S01]  /*1550*/  ULOP3.LUT UR7, UR11, 0xfffffff0, URZ, 0xc0, !UPT ;  /* 0xfffffff00b077892 */ /* 0x000fe2000f8ec0ff */
[----:B------:R-:W-:Y:S01]  /*1560*/  IMAD.MOV.U32 R2, RZ, RZ, 0xf4241 ;  /* 0x000f4241ff027424 */ /* 0x000fe200078e00ff */
[----:B------:R-:W-:Y:S01]  /*1570*/  ULOP3.LUT UR4, UR11, 0x7f0, URZ, 0xc0, !UPT ;  /* 0x000007f00b047892 */ /* 0x000fe2000f8ec0ff */
[----:B------:R-:W-:Y:S01]  /*1580*/  IMAD.MOV.U32 R0, RZ, RZ, -0x1 ;  /* 0xffffffffff007424 */ /* 0x000fe200078e00ff */
[----:B------:R-:W-:Y:S02]  /*1590*/  UIADD3 UR9, UPT, UPT, UR5, 0x20, URZ ;  /* 0x0000002005097890 */ /* 0x000fe4000fffe0ff */
[----:B------:R-:W-:Y:S02]  /*15a0*/  UIADD3 UR10, UPT, UPT, UR6, 0x20, URZ ;  /* 0x00000020060a7890 */ /* 0x000fe4000fffe0ff */
[----:B------:R-:W-:-:S12]  /*15b0*/  UIADD3 UR7, UPT, UPT, -UR7, URZ, URZ ;  /* 0x000000ff07077290 */ /* 0x000fd8000fffe1ff */
.L_x_36:
[----:B0-----:R-:W0:Y:S01]  /*15c0*/  LDS.128 R4, [UR9+-0x20] ;  /* 0xffffe009ff047984 */ /* 0x001e220008000c00 */
[----:B------:R-:W-:-:S03]  /*15d0*/  UIADD3 UR7, UPT, UPT, UR7, 0x10, URZ ;  /* 0x0000001007077890 */ /* 0x000fc6000fffe0ff */
[----:B------:R-:W1:Y:S01]  /*15e0*/  LDS.128 R12, [UR9+-0x10] ;  /* 0xfffff009ff0c7984 */ /* 0x000e620008000c00 */
[----:B------:R-:W-:Y:S01]  /*15f0*/  UISETP.NE.AND UP0, UPT, UR7, URZ, UPT ;  /* 0x000000ff0700728c */ /* 0x000fe2000bf05270 */
[----:B0-----:R-:W-:-:S13]  /*1600*/  ISETP.GE.AND P0, PT, R4, R2, PT ;  /* 0x000000020400720c */ /* 0x001fda0003f06270 */
[----:B------:R-:W-:Y:S01]  /*1610*/  @!P0 IMAD.MOV.U32 R2, RZ, RZ, R4 ;  /* 0x000000ffff028224 */ /* 0x000fe200078e0004 */
[----:B------:R-:W-:Y:S04]  /*1620*/  @!P0 LDS R0, [UR10+-0x20] ;  /* 0xffffe00aff008984 */ /* 0x000fe80008000800 */
[----:B------:R-:W-:-:S13]  /*1630*/  ISETP.GE.AND P0, PT, R5, R2, PT ;  /* 0x000000020500720c */ /* 0x000fda0003f06270 */
        /* <DEDUP_REMOVED lines=8> */
[----:B-1----:R-:W-:Y:S01]  /*16c0*/  ISETP.GE.AND P0, PT, R12, R2, PT ;  /* 0x000000020c00720c */ /* 0x002fe20003f06270 */
[----:B------:R-:W0:-:S12]  /*16d0*/  LDS.128 R4, [UR9] ;  /* 0x00000009ff047984 */ /* 0x000e180008000c00 */
        /* <DEDUP_REMOVED lines=11> */
[----:B0-----:R-:W-:Y:S01]  /*1790*/  ISETP.GE.AND P0, PT, R4, R2, PT ;  /* 0x000000020400720c */ /* 0x001fe20003f06270 */
[----:B------:R-:W0:Y:S01]  /*17a0*/  LDS.128 R12, [UR9+0x10] ;  /* 0x00001009ff0c7984 */ /* 0x000e220008000c00 */
[----:B------:R-:W-:-:S11]  /*17b0*/  UIADD3 UR9, UPT, UPT, UR9, 0x40, URZ ;  /* 0x0000004009097890 */ /* 0x000fd6000fffe0ff */
[----:B------:R-:W-:Y:S01]  /*17c0*/  @!P0 IMAD.MOV.U32 R2, RZ, RZ, R4 ;  /* 0x000000ffff028224 */ /* 0x000fe200078e0004 */
[----:B------:R-:W1:Y:S04]  /*17d0*/  @!P0 LDS R0, [UR10] ;  /* 0x0000000aff008984 */ /* 0x000e680008000800 */
[----:B------:R-:W-:-:S13]  /*17e0*/  ISETP.GE.AND P0, PT, R5, R2, PT ;  /* 0x000000020500720c */ /* 0x000fda0003f06270 */
[----:B------:R-:W-:Y:S01]  /*17f0*/  @!P0 IMAD.MOV.U32 R2, RZ, RZ, R5 ;  /* 0x000000ffff028224 */ /* 0x000fe200078e0005 */
[----:B------:R-:W2:Y:S04]  /*1800*/  @!P0 LDS R0, [UR10+0x4] ;  /* 0x0000040aff008984 */ /* 0x000ea80008000800 */
[----:B------:R-:W-:-:S13]  /*1810*/  ISETP.GE.AND P0, PT, R6, R2, PT ;  /* 0x000000020600720c */ /* 0x000fda0003f06270 */
[----:B------:R-:W-:Y:S01]  /*1820*/  @!P0 IMAD.MOV.U32 R2, RZ, RZ, R6 ;  /* 0x000000ffff028224 */ /* 0x000fe200078e0006 */
[----:B------:R-:W3:Y:S04]  /*1830*/  @!P0 LDS R0, [UR10+0x8] ;  /* 0x0000080aff008984 */ /* 0x000ee80008000800 */
[----:B------:R-:W-:-:S13]  /*1840*/  ISETP.GE.AND P0, PT, R7, R2, PT ;  /* 0x000000020700720c */ /* 0x000fda0003f06270 */
[----:B------:R-:W-:Y:S01]  /*1850*/  @!P0 IMAD.MOV.U32 R2, RZ, RZ, R7 ;  /* 0x000000ffff028224 */ /* 0x000fe200078e0007 */
[----:B------:R-:W4:Y:S04]  /*1860*/  @!P0 LDS R0, [UR10+0xc] ;  /* 0x00000c0aff008984 */ /* 0x000f280008000800 */
[----:B0-----:R-:W-:-:S13]  /*1870*/  ISETP.GE.AND P0, PT, R12, R2, PT ;  /* 0x000000020c00720c */ /* 0x001fda0003f06270 */
[----:B------:R-:W-:Y:S01]  /*1880*/  @!P0 IMAD.MOV.U32 R2, RZ, RZ, R12 ;  /* 0x000000ffff028224 */ /* 0x000fe200078e000c */
[----:B------:R-:W0:Y:S04]  /*1890*/  @!P0 LDS R0, [UR10+0x10] ;  /* 0x0000100aff008984 */ /* 0x000e280008000800 */
[----:B------:R-:W-:-:S13]  /*18a0*/  ISETP.GE.AND P0, PT, R13, R2, PT ;  /* 0x000000020d00720c */ /* 0x000fda0003f06270 */
[----:B------:R-:W-:Y:S01]  /*18b0*/  @!P0 IMAD.MOV.U32 R2, RZ, RZ, R13 ;  /* 0x000000ffff028224 */ /* 0x000fe200078e000d */
[----:B------:R-:W0:Y:S04]  /*18c0*/  @!P0 LDS R0, [UR10+0x14] ;  /* 0x0000140aff008984 */ /* 0x000e280008000800 */
[----:B------:R-:W-:-:S13]  /*18d0*/  ISETP.GE.AND P0, PT, R14, R2, PT ;  /* 0x000000020e00720c */ /* 0x000fda0003f06270 */
[----:B------:R-:W-:Y:S01]  /*18e0*/  @!P0 IMAD.MOV.U32 R2, RZ, RZ, R14 ;  /* 0x000000ffff028224 */ /* 0x000fe200078e000e */
[----:B------:R-:W0:Y:S04]  /*18f0*/  @!P0 LDS R0, [UR10+0x18] ;  /* 0x0000180aff008984 */ /* 0x000e280008000800 */
[----:B------:R-:W-:-:S13]  /*1900*/  ISETP.GE.AND P0, PT, R15, R2, PT ;  /* 0x000000020f00720c */ /* 0x000fda0003f06270 */
[----:B------:R-:W-:Y:S01]  /*1910*/  @!P0 IMAD.MOV.U32 R2, RZ, RZ, R15 ;  /* 0x000000ffff028224 */ /* 0x000fe200078e000f */
[----:B------:R-:W0:Y:S01]  /*1920*/  @!P0 LDS R0, [UR10+0x1c] ;  /* 0x00001c0aff008984 */ /* 0x000e220008000800 */
[----:B------:R-:W-:Y:S01]  /*1930*/  UIADD3 UR10, UPT, UPT, UR10, 0x40, URZ ;  /* 0x000000400a0a7890 */ /* 0x000fe2000fffe0ff */
[----:B-1234-:R-:W-:Y:S11]  /*1940*/  BRA.U UP0, `(.L_x_36) ;  /* 0xfffffffd001c7547 */ /* 0x01eff6000b83ffff */
.L_x_35:
[----:B------:R-:W-:-:S09]  /*1950*/  UISETP.NE.AND UP0, UPT, UR8, URZ, UPT ;  /* 0x000000ff0800728c */ /* 0x000fd2000bf05270 */
[----:B------:R-:W-:Y:S05]  /*1960*/  BRA.U !UP0, `(.L_x_37) ;  /* 0x00000005080c7547 */ /* 0x000fea000b800000 */
[----:B------:R-:W-:Y:S02]  /*1970*/  UISETP.GE.U32.AND UP0, UPT, UR8, 0x8, UPT ;  /* 0x000000080800788c */ /* 0x000fe4000bf06070 */
[----:B------:R-:W-:-:S04]  /*1980*/  ULOP3.LUT UR9, UR11, 0x7, URZ, 0xc0, !UPT ;  /* 0x000000070b097892 */ /* 0x000fc8000f8ec0ff */
[----:B------:R-:W-:-:S03]  /*1990*/  UISETP.NE.AND UP1, UPT, UR9, URZ, UPT ;  /* 0x000000ff0900728c */ /* 0x000fc6000bf25270 */
[----:B------:R-:W-:Y:S08]  /*19a0*/  BRA.U !UP0, `(.L_x_38) ;  /* 0x0000000108747547 */ /* 0x000ff0000b800000 */
[----:B------:R-:W-:Y:S02]  /*19b0*/  ULEA UR7, UR4, UR5, 0x2 ;  /* 0x0000000504077291 */ /* 0x000fe4000f8e10ff */
[----:B------:R-:W-:Y:S02]  /*19c0*/  ULEA UR8, UR4, UR6, 0x2 ;  /* 0x0000000604087291 */ /* 0x000fe4000f8e10ff */
[----:B------:R-:W-:-:S05]  /*19d0*/  UIADD3 UR4, UPT, UPT, UR4, 0x8, URZ ;  /* 0x0000000804047890 */ /* 0x000fca000fffe0ff */
[----:B0-----:R-:W0:Y:S04]  /*19e0*/  LDS.128 R4, [UR7] ;  /* 0x00000007ff047984 */ /* 0x001e280008000c00 */
[----:B------:R-:W1:Y:S01]  /*19f0*/  LDS.128 R12, [UR7+0x10] ;  /* 0x00001007ff0c7984 */ /* 0x000e620008000c00 */
[----:B0-----:R-:W-:-:S13]  /*1a00*/  ISETP.GE.AND P0, PT, R4, R2, PT ;  /* 0x000000020400720c */ /* 0x001fda0003f06270 */
[----:B------:R-:W-:Y:S01]  /*1a10*/  @!P0 IMAD.MOV.U32 R2, RZ, RZ, R4 ;  /* 0x000000ffff028224 */ /* 0x000fe200078e0004 */
[----:B------:R-:W2:Y:S04]  /*1a20*/  @!P0 LDS R0, [UR8] ;  /* 0x00000008ff008984 */ /* 0x000ea80008000800 */
[----:B------:R-:W-:-:S13]  /*1a30*/  ISETP.GE.AND P0, PT, R5, R2, PT ;  /* 0x000000020500720c */ /* 0x000fda0003f06270 */
[----:B------:R-:W-:Y:S01]  /*1a40*/  @!P0 IMAD.MOV.U32 R2, RZ, RZ, R5 ;  /* 0x000000ffff028224 */ /* 0x000fe200078e0005 */
[----:B------:R-:W3:Y:S04]  /*1a50*/  @!P0 LDS R0, [UR8+0x4] ;  /* 0x00000408ff008984 */ /* 0x000ee80008000800 */
[----:B------:R-:W-:-:S13]  /*1a60*/  ISETP.GE.AND P0, PT, R6, R2, PT ;  /* 0x000000020600720c */ /* 0x000fda0003f06270 */
[----:B------:R-:W-:Y:S01]  /*1a70*/  @!P0 IMAD.MOV.U32 R2, RZ, RZ, R6 ;  /* 0x000000ffff028224 */ /* 0x000fe200078e0006 */
[----:B------:R-:W4:Y:S04]  /*1a80*/  @!P0 LDS R0, [UR8+0x8] ;  /* 0x00000808ff008984 */ /* 0x000f280008000800 */
[----:B------:R-:W-:-:S13]  /*1a90*/  ISETP.GE.AND P0, PT, R7, R2, PT ;  /* 0x000000020700720c */ /* 0x000fda0003f06270 */
[----:B------:R-:W-:Y:S01]  /*1aa0*/  @!P0 IMAD.MOV.U32 R2, RZ, RZ, R7 ;  /* 0x000000ffff028224 */ /* 0x000fe200078e0007 */
[----:B------:R-:W0:Y:S04]  /*1ab0*/  @!P0 LDS R0, [UR8+0xc] ;  /* 0x00000c08ff008984 */ /* 0x000e280008000800 */
[----:B-1----:R-:W-:-:S13]  /*1ac0*/  ISETP.GE.AND P0, PT, R12, R2, PT ;  /* 0x000000020c00720c */ /* 0x002fda0003f06270 */
[----:B------:R-:W-:Y:S01]  /*1ad0*/  @!P0 IMAD.MOV.U32 R2, RZ, RZ, R12 ;  /* 0x000000ffff028224 */ /* 0x000fe200078e000c */
[----:B------:R-:W1:Y:S04]  /*1ae0*/  @!P0 LDS R0, [UR8+0x10] ;  /* 0x00001008ff008984 */ /* 0x000e680008000800 */
[----:B------:R-:W-:-:S13]  /*1af0*/  ISETP.GE.AND P0, PT, R13, R2, PT ;  /* 0x000000020d00720c */ /* 0x000fda0003f06270 */
[----:B------:R-:W-:Y:S01]  /*1b00*/  @!P0 IMAD.MOV.U32 R2, RZ, RZ, R13 ;  /* 0x000000ffff028224 */ /* 0x000fe200078e000d */
[----:B------:R-:W0:Y:S04]  /*1b10*/  @!P0 LDS R0, [UR8+0x14] ;  /* 0x00001408ff008984 */ /* 0x000e280008000800 */
[----:B------:R-:W-:-:S13]  /*1b20*/  ISETP.GE.AND P0, PT, R14, R2, PT ;  /* 0x000000020e00720c */ /* 0x000fda0003f06270 */
[----:B------:R-:W-:Y:S01]  /*1b30*/  @!P0 IMAD.MOV.U32 R2, RZ, RZ, R14 ;  /* 0x000000ffff028224 */ /* 0x000fe200078e000e */
[----:B------:R-:W0:Y:S04]  /*1b40*/  @!P0 LDS R0, [UR8+0x18] ;  /* 0x00001808ff008984 */ /* 0x000e280008000800 */
[----:B------:R-:W-:-:S13]  /*1b50*/  ISETP.GE.AND P0, PT, R15, R2, PT ;  /* 0x000000020f00720c */ /* 0x000fda0003f06270 */
[----:B------:R-:W0:Y:S01]  /*1b60*/  @!P0 LDS R0, [UR8+0x1c] ;  /* 0x00001c08ff008984 */ /* 0x000e220008000800 */
[----:B-1234-:R-:W-:-:S07]  /*1b70*/  @!P0 IMAD.MOV.U32 R2, RZ, RZ, R15 ;  /* 0x000000ffff028224 */ /* 0x01efce00078e000f */
.L_x_38:
[----:B------:R-:W-:Y:S05]  /*1b80*/  BRA.U !UP1, `(.L_x_37) ;  /* 0x0000000109847547 */ /* 0x000fea000b800000 */
[----:B------:R-:W-:Y:S02]  /*1b90*/  UISETP.GE.U32.AND UP0, UPT, UR9, 0x4, UPT ;  /* 0x000000040900788c */ /* 0x000fe4000bf06070 */
[----:B------:R-:W-:-:S04]  /*1ba0*/  ULOP3.LUT UR7, UR11, 0x3, URZ, 0xc0, !UPT ;  /* 0x000000030b077892 */ /* 0x000fc8000f8ec0ff */
[----:B------:R-:W-:-:S03]  /*1bb0*/  UISETP.NE.AND UP1, UPT, UR7, URZ, UPT ;  /* 0x000000ff0700728c */ /* 0x000fc6000bf25270 */
[----:B------:R-:W-:Y:S08]  /*1bc0*/  BRA.U !UP0, `(.L_x_39) ;  /* 0x0000000108407547 */ /* 0x000ff0000b800000 */
[----:B------:R-:W-:-:S09]  /*1bd0*/  ULEA UR8, UR4, UR5, 0x2 ;  /* 0x0000000504087291 */ /* 0x000fd2000f8e10ff */
[----:B0-----:R-:W0:Y:S01]  /*1be0*/  LDS.128 R4, [UR8] ;  /* 0x00000008ff047984 */ /* 0x001e220008000c00 */
[----:B------:R-:W-:Y:S02]  /*1bf0*/  ULEA UR8, UR4, UR6, 0x2 ;  /* 0x0000000604087291 */ /* 0x000fe4000f8e10ff */
[----:B------:R-:W-:Y:S01]  /*1c00*/  UIADD3 UR4, UPT, UPT, UR4, 0x4, URZ ;  /* 0x0000000404047890 */ /* 0x000fe2000fffe0ff */
[----:B0-----:R-:W-:-:S13]  /*1c10*/  ISETP.GE.AND P0, PT, R4, R2, PT ;  /* 0x000000020400720c */ /* 0x001fda0003f06270 */
        /* <DEDUP_REMOVED lines=9> */
[----:B------:R-:W4:Y:S01]  /*1cb0*/  @!P0 LDS R0, [UR8+0xc] ;  /* 0x00000c08ff008984 */ /* 0x000f220008000800 */
[----:B-1----:R-:W-:-:S07]  /*1cc0*/  @!P0 IMAD.MOV.U32 R2, RZ, RZ, R7 ;  /* 0x000000ffff028224 */ /* 0x002fce00078e0007 */
.L_x_39:
[----:B------:R-:W-:Y:S05]  /*1cd0*/  BRA.U !UP1, `(.L_x_37) ;  /* 0x0000000109307547 */ /* 0x000fea000b800000 */
[----:B------:R-:W-:Y:S02]  /*1ce0*/  ULEA UR8, UR4, UR6, 0x2 ;  /* 0x0000000604087291 */ /* 0x000fe4000f8e10ff */
[----:B------:R-:W-:Y:S02]  /*1cf0*/  ULEA UR4, UR4, UR5, 0x2 ;  /* 0x0000000504047291 */ /* 0x000fe4000f8e10ff */
[----:B------:R-:W-:-:S12]  /*1d00*/  UIADD3 UR7, UPT, UPT, -UR7, URZ, URZ ;  /* 0x000000ff07077290 */ /* 0x000fd8000fffe1ff */
.L_x_40:
[----:B0-----:R-:W0:Y:S01]  /*1d10*/  LDS R3, [UR4] ;  /* 0x00000004ff037984 */ /* 0x001e220008000800 */
[----:B------:R-:W-:Y:S02]  /*1d20*/  UIADD3 UR7, UPT, UPT, UR7, 0x1, URZ ;  /* 0x0000000107077890 */ /* 0x000fe4000fffe0ff */
[----:B------:R-:W-:Y:S02]  /*1d30*/  UIADD3 UR4, UPT, UPT, UR4, 0x4, URZ ;  /* 0x0000000404047890 */ /* 0x000fe4000fffe0ff */
[----:B------:R-:W-:Y:S01]  /*1d40*/  UISETP.NE.AND UP0, UPT, UR7, URZ, UPT ;  /* 0x000000ff0700728c */ /* 0x000fe2000bf05270 */
[----:B0-----:R-:W-:-:S13]  /*1d50*/  ISETP.GE.AND P0, PT, R3, R2, PT ;  /* 0x000000020300720c */ /* 0x001fda0003f06270 */
[----:B------:R-:W-:Y:S01]  /*1d60*/  @!P0 IMAD.MOV.U32 R2, RZ, RZ, R3 ;  /* 0x000000ffff028224 */ /* 0x000fe200078e0003 */
[----:B-1234-:R-:W1:Y:S01]  /*1d70*/  @!P0 LDS R0, [UR8] ;  /* 0x00000008ff008984 */ /* 0x01ee620008000800 */
[----:B------:R-:W-:Y:S01]  /*1d80*/  UIADD3 UR8, UPT, UPT, UR8, 0x4, URZ ;  /* 0x0000000408087890 */ /* 0x000fe2000fffe0ff */
[----:B------:R-:W-:Y:S11]  /*1d90*/  BRA.U UP0, `(.L_x_40) ;  /* 0xfffffffd00dc7547 */ /* 0x000ff6000b83ffff */
.L_x_37:
[----:B0-----:R-:W0:Y:S08]  /*1da0*/  LDC.64 R4, c[0x0][0x398] ;  /* 0x0000e600ff047b82 */ /* 0x001e300000000a00 */
[----:B------:R-:W5:Y:S01]  /*1db0*/  LDC.64 R6, c[0x0][0x3a0] ;  /* 0x0000e800ff067b82 */ /* 0x000f620000000a00 */
[----:B0-----:R-:W-:-:S05]  /*1dc0*/  IMAD.WIDE.U32 R4, R11, 0x4, R4 ;  /* 0x000000040b047825 */ /* 0x001fca00078e0004 */
[----:B------:R-:W-:Y:S01]  /*1dd0*/  STG.E desc[UR12][R4.64], R2 ;  /* 0x0000000204007986 */ /* 0x000fe2000c10190c */
[----:B-----5:R-:W-:-:S05]  /*1de0*/  IMAD.WIDE.U32 R6, R11, 0x4, R6 ;  /* 0x000000040b067825 */ /* 0x020fca00078e0006 */
[----:B-1234-:R-:W-:Y:S01]  /*1df0*/  STG.E desc[UR12][R6.64], R0 ;  /* 0x0000000006007986 */ /* 0x01efe2000c10190c */
[----:B------:R-:W-:Y:S05]  /*1e00*/  EXIT ;  /* 0x000000000000794d */ /* 0x000fea0003800000 */
        .weak           $__internal_1_$__cuda_sm20_div_rn_f64_full
        .type           $__internal_1_$__cuda_sm20_div_rn_f64_full,@function
        .size           $__internal_1_$__cuda_sm20_div_rn_f64_full,(.L_x_48 - $__internal_1_$__cuda_sm20_div_rn_f64_full)
$__internal_1_$__cuda_sm20_div_rn_f64_full:
        /* <DEDUP_REMOVED lines=30> */
.L_x_41:
        /* <DEDUP_REMOVED lines=37> */
.L_x_42:
        /* <DEDUP_REMOVED lines=16> */
.L_x_45:
[----:B------:R-:W-:Y:S01]  /*2340*/  LOP3.LUT R13, R5, 0x80000, RZ, 0xfc, !PT ;  /* 0x00080000050d7812 */ /* 0x000fe200078efcff */
[----:B------:R-:W-:Y:S01]  /*2350*/  IMAD.MOV.U32 R12, RZ, RZ, R4 ;  /* 0x000000ffff0c7224 */ /* 0x000fe200078e0004 */
[----:B------:R-:W-:Y:S06]  /*2360*/  BRA `(.L_x_43) ;  /* 0x0000000000087947 */ /* 0x000fec0003800000 */
.L_x_44:
[----:B------:R-:W-:Y:S01]  /*2370*/  LOP3.LUT R13, R7, 0x80000, RZ, 0xfc, !PT ;  /* 0x00080000070d7812 */ /* 0x000fe200078efcff */
[----:B------:R-:W-:-:S07]  /*2380*/  IMAD.MOV.U32 R12, RZ, RZ, R6 ;  /* 0x000000ffff0c7224 */ /* 0x000fce00078e0006 */
.L_x_43:
[----:B------:R-:W-:Y:S02]  /*2390*/  IMAD.MOV.U32 R2, RZ, RZ, R0 ;  /* 0x000000ffff027224 */ /* 0x000fe400078e0000 */
[----:B------:R-:W-:-:S04]  /*23a0*/  IMAD.MOV.U32 R3, RZ, RZ, 0x0 ;  /* 0x00000000ff037424 */ /* 0x000fc800078e00ff */
[----:B------:R-:W-:Y:S05]  /*23b0*/  RET.REL.NODEC R2 `(_Z12FindLocalMiniPiS_S_S_) ;  /* 0xffffffdc02107950 */ /* 0x000fea0003c3ffff */
.L_x_46:
        /* <DEDUP_REMOVED lines=12> */
.L_x_48:


//--------------------- .nv.shared.reserved.0     --------------------------
	.section	.nv.shared.reserved.0,"aw",@nobits
	.weak		__nv_reservedSMEM_offset_0_alias
	.size		__nv_reservedSMEM_offset_0_alias, 0, 64
	.other		__nv_reservedSMEM_offset_0_alias,@"STO_CUDA_RESERVED_SHARED STV_DEFAULT"
__nv_reservedSMEM_offset_0_alias:
	.zero		0
	.zero		64


//--------------------- .nv.shared._Z12FindLocalMiniPiS_S_S_ --------------------------
	.section	.nv.shared._Z12FindLocalMiniPiS_S_S_,"aw",@nobits
	.sectionflags	@""
	.align	4
.nv.shared._Z12FindLocalMiniPiS_S_S_:
	.zero		9216


//--------------------- .nv.constant0._Z10UpdatePathiPiS_S_S_S_S_ --------------------------
	.section	.nv.constant0._Z10UpdatePathiPiS_S_S_S_S_,"a",@progbits
	.sectionflags	@""
	.align	4
.nv.constant0._Z10UpdatePathiPiS_S_S_S_S_:
	.zero		952


//--------------------- .nv.constant0._Z15UpdateGlobalMinPiS_S_S_S_ --------------------------
	.section	.nv.constant0._Z15UpdateGlobalMinPiS_S_S_S_,"a",@progbits
	.sectionflags	@""
	.align	4
.nv.constant0._Z15UpdateGlobalMinPiS_S_S_S_:
	.zero		936


//--------------------- .nv.constant0._Z12FindLocalMiniPiS_S_S_ --------------------------
	.section	.nv.constant0._Z12FindLocalMiniPiS_S_S_,"a",@progbits
	.sectionflags	@""
	.align	4
.nv.constant0._Z12FindLocalMiniPiS_S_S_:
	.zero		936


//--------------------- SYMBOLS --------------------------

	.type		.nv.reservedSmem.offset0,@object
	.size		.nv.reservedSmem.offset0,0x4
	.type		.nv.reservedSmem.cap,@object
	.size		.nv.reservedSmem.cap,0x4
